//
// Generated by NVIDIA NVVM Compiler
//
// Compiler Build ID: CL-36424714
// Cuda compilation tools, release 13.0, V13.0.88
// Based on NVVM 20.0.0
//

.version 9.0
.target sm_100
.address_size 64

	// .globl	_Z15grav_pot_kernelPdS_S_S_S_i

.visible .entry _Z15grav_pot_kernelPdS_S_S_S_i(
	.param .u64 .ptr .align 1 _Z15grav_pot_kernelPdS_S_S_S_i_param_0,
	.param .u64 .ptr .align 1 _Z15grav_pot_kernelPdS_S_S_S_i_param_1,
	.param .u64 .ptr .align 1 _Z15grav_pot_kernelPdS_S_S_S_i_param_2,
	.param .u64 .ptr .align 1 _Z15grav_pot_kernelPdS_S_S_S_i_param_3,
	.param .u64 .ptr .align 1 _Z15grav_pot_kernelPdS_S_S_S_i_param_4,
	.param .u32 _Z15grav_pot_kernelPdS_S_S_S_i_param_5
)
{
	.reg .pred 	%p<18>;
	.reg .b32 	%r<32>;
	.reg .b64 	%rd<48>;
	.reg .b64 	%fd<134>;

	ld.param.u64 	%rd24, [_Z15grav_pot_kernelPdS_S_S_S_i_param_0];
	ld.param.u64 	%rd25, [_Z15grav_pot_kernelPdS_S_S_S_i_param_1];
	ld.param.u64 	%rd26, [_Z15grav_pot_kernelPdS_S_S_S_i_param_2];
	ld.param.u64 	%rd27, [_Z15grav_pot_kernelPdS_S_S_S_i_param_3];
	ld.param.u64 	%rd23, [_Z15grav_pot_kernelPdS_S_S_S_i_param_4];
	ld.param.u32 	%r17, [_Z15grav_pot_kernelPdS_S_S_S_i_param_5];
	cvta.to.global.u64 	%rd1, %rd24;
	cvta.to.global.u64 	%rd2, %rd27;
	cvta.to.global.u64 	%rd3, %rd26;
	cvta.to.global.u64 	%rd4, %rd25;
	mov.u32 	%r18, %ctaid.x;
	mov.u32 	%r1, %ntid.x;
	mov.u32 	%r19, %tid.x;
	mad.lo.s32 	%r27, %r18, %r1, %r19;
	setp.ge.s32 	%p1, %r27, %r17;
	setp.lt.s32 	%p2, %r17, 1;
	or.pred  	%p3, %p1, %p2;
	@%p3 bra 	$L__BB0_23;
	and.b32  	%r3, %r17, 3;
	and.b32  	%r4, %r17, 2147483644;
	and.b32  	%r5, %r17, 1;
	add.s64 	%rd5, %rd3, 16;
	add.s64 	%rd6, %rd2, 16;
	add.s64 	%rd7, %rd1, 16;
	mov.u32 	%r20, %nctaid.x;
	mul.lo.s32 	%r6, %r1, %r20;
	cvta.to.global.u64 	%rd8, %rd23;
$L__BB0_2:
	setp.lt.u32 	%p4, %r17, 4;
	mul.wide.s32 	%rd28, %r27, 8;
	add.s64 	%rd9, %rd4, %rd28;
	add.s64 	%rd10, %rd3, %rd28;
	add.s64 	%rd11, %rd2, %rd28;
	add.s64 	%rd12, %rd1, %rd28;
	add.s64 	%rd13, %rd8, %rd28;
	mov.b32 	%r31, 0;
	@%p4 bra 	$L__BB0_13;
	add.s64 	%rd44, %rd4, 16;
	neg.s32 	%r28, %r27;
	mov.b32 	%r29, 0;
	mov.u64 	%rd45, %rd7;
	mov.u64 	%rd46, %rd6;
	mov.u64 	%rd47, %rd5;
$L__BB0_4:
	.pragma "nounroll";
	setp.eq.s32 	%p5, %r28, 0;
	@%p5 bra 	$L__BB0_6;
	ld.global.f64 	%fd1, [%rd9];
	ld.global.f64 	%fd2, [%rd44+-16];
	sub.f64 	%fd3, %fd1, %fd2;
	ld.global.f64 	%fd4, [%rd10];
	ld.global.f64 	%fd5, [%rd47+-16];
	sub.f64 	%fd6, %fd4, %fd5;
	mul.f64 	%fd7, %fd6, %fd6;
	fma.rn.f64 	%fd8, %fd3, %fd3, %fd7;
	ld.global.f64 	%fd9, [%rd11];
	ld.global.f64 	%fd10, [%rd46+-16];
	sub.f64 	%fd11, %fd9, %fd10;
	fma.rn.f64 	%fd12, %fd11, %fd11, %fd8;
	sqrt.rn.f64 	%fd13, %fd12;
	ld.global.f64 	%fd14, [%rd12];
	ld.global.f64 	%fd15, [%rd45+-16];
	mul.f64 	%fd16, %fd15, %fd14;
	div.rn.f64 	%fd17, %fd16, %fd13;
	ld.global.f64 	%fd18, [%rd13];
	sub.f64 	%fd19, %fd18, %fd17;
	st.global.f64 	[%rd13], %fd19;
$L__BB0_6:
	add.s32 	%r23, %r29, 1;
	setp.eq.s32 	%p6, %r27, %r23;
	@%p6 bra 	$L__BB0_8;
	ld.global.f64 	%fd20, [%rd9];
	ld.global.f64 	%fd21, [%rd44+-8];
	sub.f64 	%fd22, %fd20, %fd21;
	ld.global.f64 	%fd23, [%rd10];
	ld.global.f64 	%fd24, [%rd47+-8];
	sub.f64 	%fd25, %fd23, %fd24;
	mul.f64 	%fd26, %fd25, %fd25;
	fma.rn.f64 	%fd27, %fd22, %fd22, %fd26;
	ld.global.f64 	%fd28, [%rd11];
	ld.global.f64 	%fd29, [%rd46+-8];
	sub.f64 	%fd30, %fd28, %fd29;
	fma.rn.f64 	%fd31, %fd30, %fd30, %fd27;
	sqrt.rn.f64 	%fd32, %fd31;
	ld.global.f64 	%fd33, [%rd12];
	ld.global.f64 	%fd34, [%rd45+-8];
	mul.f64 	%fd35, %fd34, %fd33;
	div.rn.f64 	%fd36, %fd35, %fd32;
	ld.global.f64 	%fd37, [%rd13];
	sub.f64 	%fd38, %fd37, %fd36;
	st.global.f64 	[%rd13], %fd38;
$L__BB0_8:
	add.s32 	%r24, %r29, 2;
	setp.eq.s32 	%p7, %r27, %r24;
	@%p7 bra 	$L__BB0_10;
	ld.global.f64 	%fd39, [%rd9];
	ld.global.f64 	%fd40, [%rd44];
	sub.f64 	%fd41, %fd39, %fd40;
	ld.global.f64 	%fd42, [%rd10];
	ld.global.f64 	%fd43, [%rd47];
	sub.f64 	%fd44, %fd42, %fd43;
	mul.f64 	%fd45, %fd44, %fd44;
	fma.rn.f64 	%fd46, %fd41, %fd41, %fd45;
	ld.global.f64 	%fd47, [%rd11];
	ld.global.f64 	%fd48, [%rd46];
	sub.f64 	%fd49, %fd47, %fd48;
	fma.rn.f64 	%fd50, %fd49, %fd49, %fd46;
	sqrt.rn.f64 	%fd51, %fd50;
	ld.global.f64 	%fd52, [%rd12];
	ld.global.f64 	%fd53, [%rd45];
	mul.f64 	%fd54, %fd53, %fd52;
	div.rn.f64 	%fd55, %fd54, %fd51;
	ld.global.f64 	%fd56, [%rd13];
	sub.f64 	%fd57, %fd56, %fd55;
	st.global.f64 	[%rd13], %fd57;
$L__BB0_10:
	add.s32 	%r25, %r29, 3;
	setp.eq.s32 	%p8, %r27, %r25;
	@%p8 bra 	$L__BB0_12;
	ld.global.f64 	%fd58, [%rd9];
	ld.global.f64 	%fd59, [%rd44+8];
	sub.f64 	%fd60, %fd58, %fd59;
	ld.global.f64 	%fd61, [%rd10];
	ld.global.f64 	%fd62, [%rd47+8];
	sub.f64 	%fd63, %fd61, %fd62;
	mul.f64 	%fd64, %fd63, %fd63;
	fma.rn.f64 	%fd65, %fd60, %fd60, %fd64;
	ld.global.f64 	%fd66, [%rd11];
	ld.global.f64 	%fd67, [%rd46+8];
	sub.f64 	%fd68, %fd66, %fd67;
	fma.rn.f64 	%fd69, %fd68, %fd68, %fd65;
	sqrt.rn.f64 	%fd70, %fd69;
	ld.global.f64 	%fd71, [%rd12];
	ld.global.f64 	%fd72, [%rd45+8];
	mul.f64 	%fd73, %fd72, %fd71;
	div.rn.f64 	%fd74, %fd73, %fd70;
	ld.global.f64 	%fd75, [%rd13];
	sub.f64 	%fd76, %fd75, %fd74;
	st.global.f64 	[%rd13], %fd76;
$L__BB0_12:
	add.s32 	%r29, %r29, 4;
	add.s32 	%r28, %r28, 4;
	add.s64 	%rd47, %rd47, 32;
	add.s64 	%rd46, %rd46, 32;
	add.s64 	%rd45, %rd45, 32;
	add.s64 	%rd44, %rd44, 32;
	setp.ne.s32 	%p9, %r29, %r4;
	mov.u32 	%r31, %r4;
	@%p9 bra 	$L__BB0_4;
$L__BB0_13:
	setp.eq.s32 	%p10, %r3, 0;
	@%p10 bra 	$L__BB0_22;
	setp.eq.s32 	%p11, %r3, 1;
	@%p11 bra 	$L__BB0_20;
	setp.eq.s32 	%p12, %r27, %r31;
	@%p12 bra 	$L__BB0_17;
	ld.global.f64 	%fd77, [%rd9];
	mul.wide.u32 	%rd29, %r31, 8;
	add.s64 	%rd30, %rd4, %rd29;
	ld.global.f64 	%fd78, [%rd30];
	sub.f64 	%fd79, %fd77, %fd78;
	ld.global.f64 	%fd80, [%rd10];
	add.s64 	%rd31, %rd3, %rd29;
	ld.global.f64 	%fd81, [%rd31];
	sub.f64 	%fd82, %fd80, %fd81;
	mul.f64 	%fd83, %fd82, %fd82;
	fma.rn.f64 	%fd84, %fd79, %fd79, %fd83;
	ld.global.f64 	%fd85, [%rd11];
	add.s64 	%rd32, %rd2, %rd29;
	ld.global.f64 	%fd86, [%rd32];
	sub.f64 	%fd87, %fd85, %fd86;
	fma.rn.f64 	%fd88, %fd87, %fd87, %fd84;
	sqrt.rn.f64 	%fd89, %fd88;
	ld.global.f64 	%fd90, [%rd12];
	add.s64 	%rd33, %rd1, %rd29;
	ld.global.f64 	%fd91, [%rd33];
	mul.f64 	%fd92, %fd91, %fd90;
	div.rn.f64 	%fd93, %fd92, %fd89;
	ld.global.f64 	%fd94, [%rd13];
	sub.f64 	%fd95, %fd94, %fd93;
	st.global.f64 	[%rd13], %fd95;
$L__BB0_17:
	add.s32 	%r26, %r31, 1;
	setp.eq.s32 	%p13, %r27, %r26;
	@%p13 bra 	$L__BB0_19;
	ld.global.f64 	%fd96, [%rd9];
	mul.wide.u32 	%rd34, %r31, 8;
	add.s64 	%rd35, %rd4, %rd34;
	ld.global.f64 	%fd97, [%rd35+8];
	sub.f64 	%fd98, %fd96, %fd97;
	ld.global.f64 	%fd99, [%rd10];
	add.s64 	%rd36, %rd3, %rd34;
	ld.global.f64 	%fd100, [%rd36+8];
	sub.f64 	%fd101, %fd99, %fd100;
	mul.f64 	%fd102, %fd101, %fd101;
	fma.rn.f64 	%fd103, %fd98, %fd98, %fd102;
	ld.global.f64 	%fd104, [%rd11];
	add.s64 	%rd37, %rd2, %rd34;
	ld.global.f64 	%fd105, [%rd37+8];
	sub.f64 	%fd106, %fd104, %fd105;
	fma.rn.f64 	%fd107, %fd106, %fd106, %fd103;
	sqrt.rn.f64 	%fd108, %fd107;
	ld.global.f64 	%fd109, [%rd12];
	add.s64 	%rd38, %rd1, %rd34;
	ld.global.f64 	%fd110, [%rd38+8];
	mul.f64 	%fd111, %fd110, %fd109;
	div.rn.f64 	%fd112, %fd111, %fd108;
	ld.global.f64 	%fd113, [%rd13];
	sub.f64 	%fd114, %fd113, %fd112;
	st.global.f64 	[%rd13], %fd114;
$L__BB0_19:
	add.s32 	%r31, %r31, 2;
$L__BB0_20:
	setp.eq.s32 	%p14, %r5, 0;
	setp.eq.s32 	%p15, %r27, %r31;
	or.pred  	%p16, %p14, %p15;
	@%p16 bra 	$L__BB0_22;
	ld.global.f64 	%fd115, [%rd9];
	mul.wide.u32 	%rd39, %r31, 8;
	add.s64 	%rd40, %rd4, %rd39;
	ld.global.f64 	%fd116, [%rd40];
	sub.f64 	%fd117, %fd115, %fd116;
	ld.global.f64 	%fd118, [%rd10];
	add.s64 	%rd41, %rd3, %rd39;
	ld.global.f64 	%fd119, [%rd41];
	sub.f64 	%fd120, %fd118, %fd119;
	mul.f64 	%fd121, %fd120, %fd120;
	fma.rn.f64 	%fd122, %fd117, %fd117, %fd121;
	ld.global.f64 	%fd123, [%rd11];
	add.s64 	%rd42, %rd2, %rd39;
	ld.global.f64 	%fd124, [%rd42];
	sub.f64 	%fd125, %fd123, %fd124;
	fma.rn.f64 	%fd126, %fd125, %fd125, %fd122;
	sqrt.rn.f64 	%fd127, %fd126;
	ld.global.f64 	%fd128, [%rd12];
	add.s64 	%rd43, %rd1, %rd39;
	ld.global.f64 	%fd129, [%rd43];
	mul.f64 	%fd130, %fd129, %fd128;
	div.rn.f64 	%fd131, %fd130, %fd127;
	ld.global.f64 	%fd132, [%rd13];
	sub.f64 	%fd133, %fd132, %fd131;
	st.global.f64 	[%rd13], %fd133;
$L__BB0_22:
	add.s32 	%r27, %r27, %r6;
	setp.lt.s32 	%p17, %r27, %r17;
	@%p17 bra 	$L__BB0_2;
$L__BB0_23:
	ret;

}


// ===== COMPILED SASS (sm_100) =====

	.target	sm_100

	.elftype	@"ET_EXEC"


//--------------------- .note.nv.tkinfo           --------------------------
	.section	.note.nv.tkinfo,"",@"SHT_NOTE"
	.sectionflags	@"SHF_NOTE_NV_TKINFO"
	.tkinfo
        /*0018*/ 	.word	0x00000002
        /*0030*/ 	.string	""
        /*0030*/ 	.string	"ptxas"
        /*0030*/ 	.string	"Cuda compilation tools, release 13.0, V13.0.88"
        /*0030*/ 	.string	"Build cuda_13.0.r13.0/compiler.36424714_0"
        /*0030*/ 	.string	"-arch sm_100 -m 64 "



//--------------------- .note.nv.cuinfo           --------------------------
	.section	.note.nv.cuinfo,"",@"SHT_NOTE"
	.sectionflags	@"SHF_NOTE_NV_CUINFO"
        /*0018*/ 	.short	0x0002
        /*001a*/ 	.short	0x0064
        /*001c*/ 	.short	0x0082
	.zero		2


//--------------------- .nv.info                  --------------------------
	.section	.nv.info,"",@"SHT_CUDA_INFO"
	.align	4


	//----- nvinfo : EIATTR_REGCOUNT
	.align		4
        /*0000*/ 	.byte	0x04, 0x2f
        /*0002*/ 	.short	(.L_1 - .L_0)
	.align		4
.L_0:
        /*0004*/ 	.word	index@(_Z15grav_pot_kernelPdS_S_S_S_i)
        /*0008*/ 	.word	0x0000002d


	//----- nvinfo : EIATTR_FRAME_SIZE
	.align		4
.L_1:
        /*000c*/ 	.byte	0x04, 0x11
        /*000e*/ 	.short	(.L_3 - .L_2)
	.align		4
.L_2:
        /*0010*/ 	.word	index@($__internal_1_$__cuda_sm20_dsqrt_rn_f64_mediumpath_v1)
        /*0014*/ 	.word	0x00000000


	//----- nvinfo : EIATTR_FRAME_SIZE
	.align		4
.L_3:
        /*0018*/ 	.byte	0x04, 0x11
        /*001a*/ 	.short	(.L_5 - .L_4)
	.align		4
.L_4:
        /*001c*/ 	.word	index@($__internal_0_$__cuda_sm20_div_rn_f64_full)
        /*0020*/ 	.word	0x00000000


	//----- nvinfo : EIATTR_FRAME_SIZE
	.align		4
.L_5:
        /*0024*/ 	.byte	0x04, 0x11
        /*0026*/ 	.short	(.L_7 - .L_6)
	.align		4
.L_6:
        /*0028*/ 	.word	index@(_Z15grav_pot_kernelPdS_S_S_S_i)
        /*002c*/ 	.word	0x00000000


	//----- nvinfo : EIATTR_MIN_STACK_SIZE
	.align		4
.L_7:
        /*0030*/ 	.byte	0x04, 0x12
        /*0032*/ 	.short	(.L_9 - .L_8)
	.align		4
.L_8:
        /*0034*/ 	.word	index@(_Z15grav_pot_kernelPdS_S_S_S_i)
        /*0038*/ 	.word	0x00000000
.L_9:


//--------------------- .nv.compat                --------------------------
	.section	.nv.compat,"",@"SHT_CUDA_COMPAT_INFO"
	.align	4
        /*0000*/ 	.byte	0x02, 0x09, 0x00, 0x00, 0x02, 0x02, 0x01, 0x00, 0x02, 0x05, 0x05, 0x00, 0x03, 0x07, 0x01, 0x01
        /*0010*/ 	.byte	0x02, 0x03, 0x00, 0x00, 0x02, 0x06, 0x01, 0x00, 0x04, 0x0b, 0x08, 0x00, 0x01, 0x00, 0x00, 0x00
        /*0020*/ 	.byte	0x00, 0x00, 0x00, 0x00


//--------------------- .nv.info._Z15grav_pot_kernelPdS_S_S_S_i --------------------------
	.section	.nv.info._Z15grav_pot_kernelPdS_S_S_S_i,"",@"SHT_CUDA_INFO"
	.sectionflags	@""
	.align	4


	//----- nvinfo : EIATTR_CUDA_API_VERSION
	.align		4
        /*0000*/ 	.byte	0x04, 0x37
        /*0002*/ 	.short	(.L_11 - .L_10)
.L_10:
        /*0004*/ 	.word	0x00000082


	//----- nvinfo : EIATTR_KPARAM_INFO
	.align		4
.L_11:
        /*0008*/ 	.byte	0x04, 0x17
        /*000a*/ 	.short	(.L_13 - .L_12)
.L_12:
        /*000c*/ 	.word	0x00000000
        /*0010*/ 	.short	0x0005
        /*0012*/ 	.short	0x0028
        /*0014*/ 	.byte	0x00, 0xf0, 0x11, 0x00


	//----- nvinfo : EIATTR_KPARAM_INFO
	.align		4
.L_13:
        /*0018*/ 	.byte	0x04, 0x17
        /*001a*/ 	.short	(.L_15 - .L_14)
.L_14:
        /*001c*/ 	.word	0x00000000
        /*0020*/ 	.short	0x0004
        /*0022*/ 	.short	0x0020
        /*0024*/ 	.byte	0x00, 0xf5, 0x21, 0x00


	//----- nvinfo : EIATTR_KPARAM_INFO
	.align		4
.L_15:
        /*0028*/ 	.byte	0x04, 0x17
        /*002a*/ 	.short	(.L_17 - .L_16)
.L_16:
        /*002c*/ 	.word	0x00000000
        /*0030*/ 	.short	0x0003
        /*0032*/ 	.short	0x0018
        /*0034*/ 	.byte	0x00, 0xf5, 0x21, 0x00


	//----- nvinfo : EIATTR_KPARAM_INFO
	.align		4
.L_17:
        /*0038*/ 	.byte	0x04, 0x17
        /*003a*/ 	.short	(.L_19 - .L_18)
.L_18:
        /*003c*/ 	.word	0x00000000
        /*0040*/ 	.short	0x0002
        /*0042*/ 	.short	0x0010
        /*0044*/ 	.byte	0x00, 0xf5, 0x21, 0x00


	//----- nvinfo : EIATTR_KPARAM_INFO
	.align		4
.L_19:
        /*0048*/ 	.byte	0x04, 0x17
        /*004a*/ 	.short	(.L_21 - .L_20)
.L_20:
        /*004c*/ 	.word	0x00000000
        /*0050*/ 	.short	0x0001
        /*0052*/ 	.short	0x0008
        /*0054*/ 	.byte	0x00, 0xf5, 0x21, 0x00


	//----- nvinfo : EIATTR_KPARAM_INFO
	.align		4
.L_21:
        /*0058*/ 	.byte	0x04, 0x17
        /*005a*/ 	.short	(.L_23 - .L_22)
.L_22:
        /*005c*/ 	.word	0x00000000
        /*0060*/ 	.short	0x0000
        /*0062*/ 	.short	0x0000
        /*0064*/ 	.byte	0x00, 0xf5, 0x21, 0x00


	//----- nvinfo : EIATTR_SPARSE_MMA_MASK
	.align		4
.L_23:
        /*0068*/ 	.byte	0x03, 0x50
        /*006a*/ 	.short	0x0000


	//----- nvinfo : EIATTR_MAXREG_COUNT
	.align		4
        /*006c*/ 	.byte	0x03, 0x1b
        /*006e*/ 	.short	0x00ff


	//----- nvinfo : EIATTR_MERCURY_ISA_VERSION
	.align		4
        /*0070*/ 	.byte	0x03, 0x5f
        /*0072*/ 	.short	0x0101


	//----- nvinfo : EIATTR_VRC_CTA_INIT_COUNT
	.align		4
        /*0074*/ 	.byte	0x02, 0x4a
	.zero		1
	.zero		1


	//----- nvinfo : EIATTR_EXIT_INSTR_OFFSETS
	.align		4
        /*0078*/ 	.byte	0x04, 0x1c
        /*007a*/ 	.short	(.L_25 - .L_24)


	//   ....[0]....
.L_24:
        /*007c*/ 	.word	0x00000080


	//   ....[1]....
        /*0080*/ 	.word	0x00002410


	//----- nvinfo : EIATTR_CRS_STACK_SIZE
	.align		4
.L_25:
        /*0084*/ 	.byte	0x04, 0x1e
        /*0086*/ 	.short	(.L_27 - .L_26)
.L_26:
        /*0088*/ 	.word	0x00000000


	//----- nvinfo : EIATTR_CBANK_PARAM_SIZE
	.align		4
.L_27:
        /*008c*/ 	.byte	0x03, 0x19
        /*008e*/ 	.short	0x002c


	//----- nvinfo : EIATTR_PARAM_CBANK
	.align		4
        /*0090*/ 	.byte	0x04, 0x0a
        /*0092*/ 	.short	(.L_29 - .L_28)
	.align		4
.L_28:
        /*0094*/ 	.word	index@(.nv.constant0._Z15grav_pot_kernelPdS_S_S_S_i)
        /*0098*/ 	.short	0x0380
        /*009a*/ 	.short	0x002c


	//----- nvinfo : EIATTR_SW_WAR
	.align		4
.L_29:
        /*009c*/ 	.byte	0x04, 0x36
        /*009e*/ 	.short	(.L_31 - .L_30)
.L_30:
        /*00a0*/ 	.word	0x00000008
.L_31:


//--------------------- .nv.callgraph             --------------------------
	.section	.nv.callgraph,"",@"SHT_CUDA_CALLGRAPH"
	.align	4
	.sectionentsize	8
	.align		4
        /*0000*/ 	.word	0x00000000
	.align		4
        /*0004*/ 	.word	0xffffffff
	.align		4
        /*0008*/ 	.word	0x00000000
	.align		4
        /*000c*/ 	.word	0xfffffffe
	.align		4
        /*0010*/ 	.word	0x00000000
	.align		4
        /*0014*/ 	.word	0xfffffffd
	.align		4
        /*0018*/ 	.word	0x00000000
	.align		4
        /*001c*/ 	.word	0xfffffffc


//--------------------- .text._Z15grav_pot_kernelPdS_S_S_S_i --------------------------
	.section	.text._Z15grav_pot_kernelPdS_S_S_S_i,"ax",@progbits
	.align	128
        .global         _Z15grav_pot_kernelPdS_S_S_S_i
        .type           _Z15grav_pot_kernelPdS_S_S_S_i,@function
        .size           _Z15grav_pot_kernelPdS_S_S_S_i,(.L_x_57 - _Z15grav_pot_kernelPdS_S_S_S_i)
        .other          _Z15grav_pot_kernelPdS_S_S_S_i,@"STO_CUDA_ENTRY STV_DEFAULT"
_Z15grav_pot_kernelPdS_S_S_S_i:
.text._Z15grav_pot_kernelPdS_S_S_S_i:
[----:B------:R-:W-:Y:S01]  /*0000*/  LDC R1, c[0x0][0x37c] ;  /* 0x0000df00ff017b82 */ /* 0x000fe20000000800 */
[----:B------:R-:W0:Y:S07]  /*0010*/  S2R R7, SR_TID.X ;  /* 0x0000000000077919 */ /* 0x000e2e0000002100 */
[----:B------:R-:W0:Y:S08]  /*0020*/  S2UR UR4, SR_CTAID.X ;  /* 0x00000000000479c3 */ /* 0x000e300000002500 */
[----:B------:R-:W0:Y:S08]  /*0030*/  LDC R4, c[0x0][0x360] ;  /* 0x0000d800ff047b82 */ /* 0x000e300000000800 */
[----:B------:R-:W1:Y:S01]  /*0040*/  LDC R0, c[0x0][0x3a8] ;  /* 0x0000ea00ff007b82 */ /* 0x000e620000000800 */
[----:B0-----:R-:W-:Y:S01]  /*0050*/  IMAD R7, R4, UR4, R7 ;  /* 0x0000000404077c24 */ /* 0x001fe2000f8e0207 */
[----:B-1----:R-:W-:-:S04]  /*0060*/  ISETP.GE.AND P0, PT, R0, 0x1, PT ;  /* 0x000000010000780c */ /* 0x002fc80003f06270 */
[----:B------:R-:W-:-:S13]  /*0070*/  ISETP.GE.OR P0, PT, R7, R0, !P0 ;  /* 0x000000000700720c */ /* 0x000fda0004706670 */
[----:B------:R-:W-:Y:S05]  /*0080*/  @P0 EXIT ;  /* 0x000000000000094d */ /* 0x000fea0003800000 */
[----:B------:R-:W0:Y:S01]  /*0090*/  LDCU.128 UR4, c[0x0][0x390] ;  /* 0x00007200ff0477ac */ /* 0x000e220008000c00 */
[----:B------:R-:W-:Y:S01]  /*00a0*/  LOP3.LUT R5, R0, 0x7ffffffc, RZ, 0xc0, !PT ;  /* 0x7ffffffc00057812 */ /* 0x000fe200078ec0ff */
[----:B------:R-:W1:Y:S01]  /*00b0*/  LDCU.64 UR12, c[0x0][0x380] ;  /* 0x00007000ff0c77ac */ /* 0x000e620008000a00 */
[----:B------:R-:W2:Y:S01]  /*00c0*/  LDCU UR14, c[0x0][0x370] ;  /* 0x00006e00ff0e77ac */ /* 0x000ea20008000800 */
[----:B------:R-:W3:Y:S01]  /*00d0*/  LDCU.64 UR16, c[0x0][0x358] ;  /* 0x00006b00ff1077ac */ /* 0x000ee20008000a00 */
[----:B0-----:R-:W-:Y:S02]  /*00e0*/  UIADD3 UR8, UP1, UPT, UR6, 0x10, URZ ;  /* 0x0000001006087890 */ /* 0x001fe4000ff3e0ff */
[----:B------:R-:W-:Y:S02]  /*00f0*/  UIADD3 UR10, UP0, UPT, UR4, 0x10, URZ ;  /* 0x00000010040a7890 */ /* 0x000fe4000ff1e0ff */
[----:B-1----:R-:W-:Y:S02]  /*0100*/  UIADD3 UR6, UP2, UPT, UR12, 0x10, URZ ;  /* 0x000000100c067890 */ /* 0x002fe4000ff5e0ff */
[----:B------:R-:W-:Y:S01]  /*0110*/  UIADD3.X UR9, UPT, UPT, URZ, UR7, URZ, UP1, !UPT ;  /* 0x00000007ff097290 */ /* 0x000fe20008ffe4ff */
[----:B--2---:R-:W-:Y:S01]  /*0120*/  IMAD R4, R4, UR14, RZ ;  /* 0x0000000e04047c24 */ /* 0x004fe2000f8e02ff */
[----:B------:R-:W-:-:S02]  /*0130*/  UIADD3.X UR11, UPT, UPT, URZ, UR5, URZ, UP0, !UPT ;  /* 0x00000005ff0b7290 */ /* 0x000fc400087fe4ff */
[----:B---3--:R-:W-:-:S12]  /*0140*/  UIADD3.X UR7, UPT, UPT, URZ, UR13, URZ, UP2, !UPT ;  /* 0x0000000dff077290 */ /* 0x008fd800097fe4ff */
.L_x_45:
[----:B0-----:R-:W0:Y:S01]  /*0150*/  LDCU UR4, c[0x0][0x3a8] ;  /* 0x00007500ff0477ac */ /* 0x001e220008000800 */
[----:B-1----:R-:W1:Y:S01]  /*0160*/  LDC.64 R8, c[0x0][0x388] ;  /* 0x0000e200ff087b82 */ /* 0x002e620000000a00 */
[----:B------:R-:W-:-:S07]  /*0170*/  IMAD.MOV.U32 R2, RZ, RZ, RZ ;  /* 0x000000ffff027224 */ /* 0x000fce00078e00ff */
[----:B--2---:R-:W2:Y:S08]  /*0180*/  LDC.64 R10, c[0x0][0x390] ;  /* 0x0000e400ff0a7b82 */ /* 0x004eb00000000a00 */
[----:B---3--:R-:W3:Y:S01]  /*0190*/  LDC.64 R12, c[0x0][0x398] ;  /* 0x0000e600ff0c7b82 */ /* 0x008ee20000000a00 */
[----:B0-----:R-:W-:-:S07]  /*01a0*/  UISETP.GE.U32.AND UP0, UPT, UR4, 0x4, UPT ;  /* 0x000000040400788c */ /* 0x001fce000bf06070 */
[----:B------:R-:W0:Y:S01]  /*01b0*/  LDC.64 R14, c[0x0][0x380] ;  /* 0x0000e000ff0e7b82 */ /* 0x000e220000000a00 */
[----:B-1----:R-:W-:-:S07]  /*01c0*/  IMAD.WIDE R8, R7, 0x8, R8 ;  /* 0x0000000807087825 */ /* 0x002fce00078e0208 */
[----:B----4-:R-:W1:Y:S01]  /*01d0*/  LDC.64 R16, c[0x0][0x3a0] ;  /* 0x0000e800ff107b82 */ /* 0x010e620000000a00 */
[----:B--2---:R-:W-:-:S04]  /*01e0*/  IMAD.WIDE R10, R7, 0x8, R10 ;  /* 0x00000008070a7825 */ /* 0x004fc800078e020a */
[----:B---3--:R-:W-:-:S04]  /*01f0*/  IMAD.WIDE R12, R7, 0x8, R12 ;  /* 0x00000008070c7825 */ /* 0x008fc800078e020c */
[----:B0-----:R-:W-:-:S04]  /*0200*/  IMAD.WIDE R14, R7, 0x8, R14 ;  /* 0x00000008070e7825 */ /* 0x001fc800078e020e */
[----:B-1----:R-:W-:Y:S01]  /*0210*/  IMAD.WIDE R16, R7, 0x8, R16 ;  /* 0x0000000807107825 */ /* 0x002fe200078e0210 */
[----:B------:R-:W-:Y:S06]  /*0220*/  BRA.U !UP0, `(.L_x_0) ;  /* 0x0000001108b47547 */ /* 0x000fec000b800000 */
[----:B------:R-:W0:Y:S01]  /*0230*/  LDCU.64 UR4, c[0x0][0x388] ;  /* 0x00007100ff0477ac */ /* 0x000e220008000a00 */
[----:B------:R-:W-:Y:S01]  /*0240*/  IMAD.MOV R3, RZ, RZ, -R7 ;  /* 0x000000ffff037224 */ /* 0x000fe200078e0a07 */
[----:B------:R-:W-:Y:S01]  /*0250*/  MOV R20, UR6 ;  /* 0x0000000600147c02 */ /* 0x000fe20008000f00 */
[----:B------:R-:W-:Y:S01]  /*0260*/  IMAD.MOV.U32 R2, RZ, RZ, RZ ;  /* 0x000000ffff027224 */ /* 0x000fe200078e00ff */
[----:B------:R-:W-:Y:S01]  /*0270*/  MOV R24, UR10 ;  /* 0x0000000a00187c02 */ /* 0x000fe20008000f00 */
[----:B------:R-:W-:Y:S02]  /*0280*/  IMAD.U32 R21, RZ, RZ, UR7 ;  /* 0x00000007ff157e24 */ /* 0x000fe4000f8e00ff */
[----:B------:R-:W-:Y:S02]  /*0290*/  IMAD.U32 R22, RZ, RZ, UR8 ;  /* 0x00000008ff167e24 */ /* 0x000fe4000f8e00ff */
[----:B------:R-:W-:Y:S02]  /*02a0*/  IMAD.U32 R23, RZ, RZ, UR9 ;  /* 0x00000009ff177e24 */ /* 0x000fe4000f8e00ff */
[----:B------:R-:W-:Y:S01]  /*02b0*/  IMAD.U32 R25, RZ, RZ, UR11 ;  /* 0x0000000bff197e24 */ /* 0x000fe2000f8e00ff */
[----:B0-----:R-:W-:-:S04]  /*02c0*/  UIADD3 UR4, UP0, UPT, UR4, 0x10, URZ ;  /* 0x0000001004047890 */ /* 0x001fc8000ff1e0ff */
[----:B------:R-:W-:Y:S02]  /*02d0*/  UIADD3.X UR5, UPT, UPT, URZ, UR5, URZ, UP0, !UPT ;  /* 0x00000005ff057290 */ /* 0x000fe400087fe4ff */
[----:B------:R-:W-:-:S04]  /*02e0*/  IMAD.U32 R18, RZ, RZ, UR4 ;  /* 0x00000004ff127e24 */ /* 0x000fc8000f8e00ff */
[----:B------:R-:W-:-:S07]  /*02f0*/  IMAD.U32 R19, RZ, RZ, UR5 ;  /* 0x00000005ff137e24 */ /* 0x000fce000f8e00ff */
.L_x_25:
[----:B------:R-:W-:Y:S01]  /*0300*/  ISETP.NE.AND P0, PT, R3, RZ, PT ;  /* 0x000000ff0300720c */ /* 0x000fe20003f05270 */
[----:B------:R-:W-:-:S12]  /*0310*/  BSSY.RECONVERGENT B1, `(.L_x_1) ;  /* 0x0000042000017945 */ /* 0x000fd80003800200 */
[----:B0123--:R-:W-:Y:S05]  /*0320*/  @!P0 BRA `(.L_x_2) ;  /* 0x0000000400008947 */ /* 0x00ffea0003800000 */
[----:B------:R-:W2:Y:S04]  /*0330*/  LDG.E.64 R34, desc[UR16][R10.64] ;  /* 0x000000100a227981 */ /* 0x000ea8000c1e1b00 */
[----:B------:R-:W2:Y:S04]  /*0340*/  LDG.E.64 R36, desc[UR16][R24.64+-0x10] ;  /* 0xfffff01018247981 */ /* 0x000ea8000c1e1b00 */
[----:B------:R-:W3:Y:S04]  /*0350*/  LDG.E.64 R30, desc[UR16][R8.64] ;  /* 0x00000010081e7981 */ /* 0x000ee8000c1e1b00 */
[----:B------:R-:W3:Y:S04]  /*0360*/  LDG.E.64 R32, desc[UR16][R18.64+-0x10] ;  /* 0xfffff01012207981 */ /* 0x000ee8000c1e1b00 */
[----:B------:R-:W4:Y:S04]  /*0370*/  LDG.E.64 R26, desc[UR16][R12.64] ;  /* 0x000000100c1a7981 */ /* 0x000f28000c1e1b00 */
[----:B------:R-:W4:Y:S01]  /*0380*/  LDG.E.64 R28, desc[UR16][R22.64+-0x10] ;  /* 0xfffff010161c7981 */ /* 0x000f22000c1e1b00 */
[----:B------:R-:W-:Y:S01]  /*0390*/  BSSY.RECONVERGENT B2, `(.L_x_3) ;  /* 0x000001f000027945 */ /* 0x000fe20003800200 */
[----:B--2---:R-:W-:-:S02]  /*03a0*/  DADD R34, R34, -R36 ;  /* 0x0000000022227229 */ /* 0x004fc40000000824 */
[----:B---3--:R-:W-:-:S06]  /*03b0*/  DADD R30, R30, -R32 ;  /* 0x000000001e1e7229 */ /* 0x008fcc0000000820 */
[----:B------:R-:W-:Y:S02]  /*03c0*/  DMUL R34, R34, R34 ;  /* 0x0000002222227228 */ /* 0x000fe40000000000 */
[----:B----4-:R-:W-:-:S06]  /*03d0*/  DADD R26, R26, -R28 ;  /* 0x000000001a1a7229 */ /* 0x010fcc000000081c */
[----:B------:R-:W-:Y:S01]  /*03e0*/  DFMA R34, R30, R30, R34 ;  /* 0x0000001e1e22722b */ /* 0x000fe20000000022 */
[----:B------:R-:W-:Y:S02]  /*03f0*/  IMAD.MOV.U32 R28, RZ, RZ, 0x0 ;  /* 0x00000000ff1c7424 */ /* 0x000fe400078e00ff */
[----:B------:R-:W-:-:S05]  /*0400*/  IMAD.MOV.U32 R29, RZ, RZ, 0x3fd80000 ;  /* 0x3fd80000ff1d7424 */ /* 0x000fca00078e00ff */
[----:B------:R-:W-:-:S06]  /*0410*/  DFMA R36, R26, R26, R34 ;  /* 0x0000001a1a24722b */ /* 0x000fcc0000000022 */
[----:B------:R-:W0:Y:S04]  /*0420*/  MUFU.RSQ64H R31, R37 ;  /* 0x00000025001f7308 */ /* 0x000e280000001c00 */
[----:B------:R-:W-:-:S04]  /*0430*/  IADD3 R30, PT, PT, R37, -0x3500000, RZ ;  /* 0xfcb00000251e7810 */ /* 0x000fc80007ffe0ff */
[----:B------:R-:W-:Y:S02]  /*0440*/  ISETP.GE.U32.AND P0, PT, R30, 0x7ca00000, PT ;  /* 0x7ca000001e00780c */ /* 0x000fe40003f06070 */
[----:B0-----:R-:W-:-:S08]  /*0450*/  DMUL R26, R30, R30 ;  /* 0x0000001e1e1a7228 */ /* 0x001fd00000000000 */
[----:B------:R-:W-:-:S08]  /*0460*/  DFMA R26, R36, -R26, 1 ;  /* 0x3ff00000241a742b */ /* 0x000fd0000000081a */
[----:B------:R-:W-:Y:S02]  /*0470*/  DFMA R28, R26, R28, 0.5 ;  /* 0x3fe000001a1c742b */ /* 0x000fe4000000001c */
[----:B------:R-:W-:-:S08]  /*0480*/  DMUL R26, R30, R26 ;  /* 0x0000001a1e1a7228 */ /* 0x000fd00000000000 */
[----:B------:R-:W-:-:S08]  /*0490*/  DFMA R38, R28, R26, R30 ;  /* 0x0000001a1c26722b */ /* 0x000fd0000000001e */
[----:B------:R-:W-:Y:S02]  /*04a0*/  DMUL R34, R36, R38 ;  /* 0x0000002624227228 */ /* 0x000fe40000000000 */
[----:B------:R-:W-:Y:S01]  /*04b0*/  VIADD R33, R39, 0xfff00000 ;  /* 0xfff0000027217836 */ /* 0x000fe20000000000 */
[----:B------:R-:W-:-:S05]  /*04c0*/  MOV R32, R38 ;  /* 0x0000002600207202 */ /* 0x000fca0000000f00 */
[----:B------:R-:W-:-:S08]  /*04d0*/  DFMA R26, R34, -R34, R36 ;  /* 0x80000022221a722b */ /* 0x000fd00000000024 */
[----:B------:R-:W-:Y:S01]  /*04e0*/  DFMA R28, R26, R32, R34 ;  /* 0x000000201a1c722b */ /* 0x000fe20000000022 */
[----:B------:R-:W-:Y:S10]  /*04f0*/  @!P0 BRA `(.L_x_4) ;  /* 0x0000000000208947 */ /* 0x000ff40003800000 */
[----:B------:R-:W-:Y:S01]  /*0500*/  MOV R0, R34 ;  /* 0x0000002200007202 */ /* 0x000fe20000000f00 */
[----:B------:R-:W-:Y:S01]  /*0510*/  IMAD.MOV.U32 R34, RZ, RZ, R30 ;  /* 0x000000ffff227224 */ /* 0x000fe200078e001e */
[----:B------:R-:W-:Y:S01]  /*0520*/  MOV R30, 0x580 ;  /* 0x00000580001e7802 */ /* 0x000fe20000000f00 */
[----:B------:R-:W-:Y:S02]  /*0530*/  IMAD.MOV.U32 R6, RZ, RZ, R38 ;  /* 0x000000ffff067224 */ /* 0x000fe400078e0026 */
[----:B------:R-:W-:Y:S02]  /*0540*/  IMAD.MOV.U32 R28, RZ, RZ, R36 ;  /* 0x000000ffff1c7224 */ /* 0x000fe400078e0024 */
[----:B------:R-:W-:Y:S02]  /*0550*/  IMAD.MOV.U32 R29, RZ, RZ, R37 ;  /* 0x000000ffff1d7224 */ /* 0x000fe400078e0025 */
[----:B------:R-:W-:-:S07]  /*0560*/  IMAD.MOV.U32 R31, RZ, RZ, R35 ;  /* 0x000000ffff1f7224 */ /* 0x000fce00078e0023 */
[----:B------:R-:W-:Y:S05]  /*0570*/  CALL.REL.NOINC `($__internal_1_$__cuda_sm20_dsqrt_rn_f64_mediumpath_v1) ;  /* 0x0000002400187944 */ /* 0x000fea0003c00000 */
.L_x_4:
[----:B------:R-:W-:Y:S05]  /*0580*/  BSYNC.RECONVERGENT B2 ;  /* 0x0000000000027941 */ /* 0x000fea0003800200 */
.L_x_3:
[----:B------:R-:W2:Y:S04]  /*0590*/  LDG.E.64 R30, desc[UR16][R14.64] ;  /* 0x000000100e1e7981 */ /* 0x000ea8000c1e1b00 */
[----:B------:R-:W2:Y:S01]  /*05a0*/  LDG.E.64 R26, desc[UR16][R20.64+-0x10] ;  /* 0xfffff010141a7981 */ /* 0x000ea2000c1e1b00 */
[----:B------:R-:W0:Y:S01]  /*05b0*/  MUFU.RCP64H R33, R29 ;  /* 0x0000001d00217308 */ /* 0x000e220000001800 */
[----:B------:R-:W-:Y:S01]  /*05c0*/  IMAD.MOV.U32 R32, RZ, RZ, 0x1 ;  /* 0x00000001ff207424 */ /* 0x000fe200078e00ff */
[----:B------:R-:W-:Y:S05]  /*05d0*/  BSSY.RECONVERGENT B2, `(.L_x_5) ;  /* 0x0000012000027945 */ /* 0x000fea0003800200 */
[----:B0-----:R-:W-:-:S08]  /*05e0*/  DFMA R34, R32, -R28, 1 ;  /* 0x3ff000002022742b */ /* 0x001fd0000000081c */
[----:B------:R-:W-:-:S08]  /*05f0*/  DFMA R34, R34, R34, R34 ;  /* 0x000000222222722b */ /* 0x000fd00000000022 */
[----:B------:R-:W-:-:S08]  /*0600*/  DFMA R34, R32, R34, R32 ;  /* 0x000000222022722b */ /* 0x000fd00000000020 */
[----:B------:R-:W-:-:S08]  /*0610*/  DFMA R32, R34, -R28, 1 ;  /* 0x3ff000002220742b */ /* 0x000fd0000000081c */
[----:B------:R-:W-:Y:S02]  /*0620*/  DFMA R32, R34, R32, R34 ;  /* 0x000000202220722b */ /* 0x000fe40000000022 */
[----:B--2---:R-:W-:-:S08]  /*0630*/  DMUL R30, R30, R26 ;  /* 0x0000001a1e1e7228 */ /* 0x004fd00000000000 */
[----:B------:R-:W-:Y:S02]  /*0640*/  DMUL R26, R30, R32 ;  /* 0x000000201e1a7228 */ /* 0x000fe40000000000 */
[----:B------:R-:W-:-:S06]  /*0650*/  FSETP.GEU.AND P1, PT, |R31|, 6.5827683646048100446e-37, PT ;  /* 0x036000001f00780b */ /* 0x000fcc0003f2e200 */
[----:B------:R-:W-:-:S08]  /*0660*/  DFMA R34, R26, -R28, R30 ;  /* 0x8000001c1a22722b */ /* 0x000fd0000000001e */
[----:B------:R-:W-:-:S10]  /*0670*/  DFMA R26, R32, R34, R26 ;  /* 0x00000022201a722b */ /* 0x000fd4000000001a */
[----:B------:R-:W-:-:S05]  /*0680*/  FFMA R0, RZ, R29, R27 ;  /* 0x0000001dff007223 */ /* 0x000fca000000001b */
[----:B------:R-:W-:-:S13]  /*0690*/  FSETP.GT.AND P0, PT, |R0|, 1.469367938527859385e-39, PT ;  /* 0x001000000000780b */ /* 0x000fda0003f04200 */
[----:B------:R-:W-:Y:S05]  /*06a0*/  @P0 BRA P1, `(.L_x_6) ;  /* 0x0000000000100947 */ /* 0x000fea0000800000 */
[----:B------:R-:W-:-:S07]  /*06b0*/  MOV R6, 0x6d0 ;  /* 0x000006d000067802 */ /* 0x000fce0000000f00 */
[----:B------:R-:W-:Y:S05]  /*06c0*/  CALL.REL.NOINC `($__internal_0_$__cuda_sm20_div_rn_f64_full) ;  /* 0x0000001c00547944 */ /* 0x000fea0003c00000 */
[----:B------:R-:W-:Y:S01]  /*06d0*/  MOV R26, R34 ;  /* 0x00000022001a7202 */ /* 0x000fe20000000f00 */
[----:B------:R-:W-:-:S07]  /*06e0*/  IMAD.MOV.U32 R27, RZ, RZ, R35 ;  /* 0x000000ffff1b7224 */ /* 0x000fce00078e0023 */
.L_x_6:
[----:B------:R-:W-:Y:S05]  /*06f0*/  BSYNC.RECONVERGENT B2 ;  /* 0x0000000000027941 */ /* 0x000fea0003800200 */
.L_x_5:
[----:B------:R-:W2:Y:S02]  /*0700*/  LDG.E.64 R28, desc[UR16][R16.64] ;  /* 0x00000010101c7981 */ /* 0x000ea4000c1e1b00 */
[----:B--2---:R-:W-:-:S07]  /*0710*/  DADD R28, R28, -R26 ;  /* 0x000000001c1c7229 */ /* 0x004fce000000081a */
[----:B------:R0:W-:Y:S04]  /*0720*/  STG.E.64 desc[UR16][R16.64], R28 ;  /* 0x0000001c10007986 */ /* 0x0001e8000c101b10 */
.L_x_2:
[----:B------:R-:W-:Y:S05]  /*0730*/  BSYNC.RECONVERGENT B1 ;  /* 0x0000000000017941 */ /* 0x000fea0003800200 */
.L_x_1:
[----:B------:R-:W-:Y:S01]  /*0740*/  VIADD R0, R2, 0x1 ;  /* 0x0000000102007836 */ /* 0x000fe20000000000 */
[----:B------:R-:W-:Y:S04]  /*0750*/  BSSY.RECONVERGENT B1, `(.L_x_7) ;  /* 0x0000041000017945 */ /* 0x000fe80003800200 */
[----:B------:R-:W-:-:S13]  /*0760*/  ISETP.NE.AND P0, PT, R7, R0, PT ;  /* 0x000000000700720c */ /* 0x000fda0003f05270 */
[----:B------:R-:W-:Y:S05]  /*0770*/  @!P0 BRA `(.L_x_8) ;  /* 0x0000000000f88947 */ /* 0x000fea0003800000 */
[----:B------:R-:W2:Y:S04]  /*0780*/  LDG.E.64 R34, desc[UR16][R10.64] ;  /* 0x000000100a227981 */ /* 0x000ea8000c1e1b00 */
[----:B------:R-:W2:Y:S04]  /*0790*/  LDG.E.64 R36, desc[UR16][R24.64+-0x8] ;  /* 0xfffff81018247981 */ /* 0x000ea8000c1e1b00 */
[----:B------:R-:W3:Y:S04]  /*07a0*/  LDG.E.64 R30, desc[UR16][R8.64] ;  /* 0x00000010081e7981 */ /* 0x000ee8000c1e1b00 */
[----:B------:R-:W3:Y:S04]  /*07b0*/  LDG.E.64 R32, desc[UR16][R18.64+-0x8] ;  /* 0xfffff81012207981 */ /* 0x000ee8000c1e1b00 */
[----:B------:R-:W4:Y:S04]  /*07c0*/  LDG.E.64 R26, desc[UR16][R12.64] ;  /* 0x000000100c1a7981 */ /* 0x000f28000c1e1b00 */
[----:B0-----:R-:W4:Y:S01]  /*07d0*/  LDG.E.64 R28, desc[UR16][R22.64+-0x8] ;  /* 0xfffff810161c7981 */ /* 0x001f22000c1e1b00 */
[----:B------:R-:W-:Y:S01]  /*07e0*/  BSSY.RECONVERGENT B2, `(.L_x_9) ;  /* 0x000001d000027945 */ /* 0x000fe20003800200 */
[----:B--2---:R-:W-:-:S02]  /*07f0*/  DADD R34, R34, -R36 ;  /* 0x0000000022227229 */ /* 0x004fc40000000824 */
[----:B---3--:R-:W-:-:S06]  /*0800*/  DADD R30, R30, -R32 ;  /* 0x000000001e1e7229 */ /* 0x008fcc0000000820 */
[----:B------:R-:W-:Y:S02]  /*0810*/  DMUL R34, R34, R34 ;  /* 0x0000002222227228 */ /* 0x000fe40000000000 */
[----:B----4-:R-:W-:-:S06]  /*0820*/  DADD R26, R26, -R28 ;  /* 0x000000001a1a7229 */ /* 0x010fcc000000081c */
[----:B------:R-:W-:Y:S01]  /*0830*/  DFMA R34, R30, R30, R34 ;  /* 0x0000001e1e22722b */ /* 0x000fe20000000022 */
[----:B------:R-:W-:Y:S01]  /*0840*/  MOV R28, 0x0 ;  /* 0x00000000001c7802 */ /* 0x000fe20000000f00 */
[----:B------:R-:W-:-:S06]  /*0850*/  IMAD.MOV.U32 R29, RZ, RZ, 0x3fd80000 ;  /* 0x3fd80000ff1d7424 */ /* 0x000fcc00078e00ff */
[----:B------:R-:W-:-:S06]  /*0860*/  DFMA R36, R26, R26, R34 ;  /* 0x0000001a1a24722b */ /* 0x000fcc0000000022 */
[----:B------:R-:W0:Y:S04]  /*0870*/  MUFU.RSQ64H R35, R37 ;  /* 0x0000002500237308 */ /* 0x000e280000001c00 */
[----:B------:R-:W-:-:S05]  /*0880*/  VIADD R34, R37, 0xfcb00000 ;  /* 0xfcb0000025227836 */ /* 0x000fca0000000000 */
[----:B------:R-:W-:Y:S01]  /*0890*/  ISETP.GE.U32.AND P0, PT, R34, 0x7ca00000, PT ;  /* 0x7ca000002200780c */ /* 0x000fe20003f06070 */
[----:B0-----:R-:W-:-:S08]  /*08a0*/  DMUL R26, R34, R34 ;  /* 0x00000022221a7228 */ /* 0x001fd00000000000 */
[----:B------:R-:W-:-:S08]  /*08b0*/  DFMA R26, R36, -R26, 1 ;  /* 0x3ff00000241a742b */ /* 0x000fd0000000081a */
[----:B------:R-:W-:Y:S02]  /*08c0*/  DFMA R28, R26, R28, 0.5 ;  /* 0x3fe000001a1c742b */ /* 0x000fe4000000001c */
[----:B------:R-:W-:-:S08]  /*08d0*/  DMUL R26, R34, R26 ;  /* 0x0000001a221a7228 */ /* 0x000fd00000000000 */
[----:B------:R-:W-:-:S08]  /*08e0*/  DFMA R38, R28, R26, R34 ;  /* 0x0000001a1c26722b */ /* 0x000fd00000000022 */
[----:B------:R-:W-:Y:S02]  /*08f0*/  DMUL R30, R36, R38 ;  /* 0x00000026241e7228 */ /* 0x000fe40000000000 */
[----:B------:R-:W-:Y:S02]  /*0900*/  VIADD R33, R39, 0xfff00000 ;  /* 0xfff0000027217836 */ /* 0x000fe40000000000 */
[----:B------:R-:W-:-:S04]  /*0910*/  IMAD.MOV.U32 R32, RZ, RZ, R38 ;  /* 0x000000ffff207224 */ /* 0x000fc800078e0026 */
[----:B------:R-:W-:-:S08]  /*0920*/  DFMA R26, R30, -R30, R36 ;  /* 0x8000001e1e1a722b */ /* 0x000fd00000000024 */
[----:B------:R-:W-:Y:S01]  /*0930*/  DFMA R28, R26, R32, R30 ;  /* 0x000000201a1c722b */ /* 0x000fe2000000001e */
[----:B------:R-:W-:Y:S10]  /*0940*/  @!P0 BRA `(.L_x_10) ;  /* 0x0000000000188947 */ /* 0x000ff40003800000 */
[----:B------:R-:W-:Y:S01]  /*0950*/  IMAD.MOV.U32 R0, RZ, RZ, R30 ;  /* 0x000000ffff007224 */ /* 0x000fe200078e001e */
[----:B------:R-:W-:Y:S01]  /*0960*/  MOV R6, R38 ;  /* 0x0000002600067202 */ /* 0x000fe20000000f00 */
[----:B------:R-:W-:Y:S01]  /*0970*/  IMAD.MOV.U32 R28, RZ, RZ, R36 ;  /* 0x000000ffff1c7224 */ /* 0x000fe200078e0024 */
[----:B------:R-:W-:Y:S01]  /*0980*/  MOV R30, 0x9b0 ;  /* 0x000009b0001e7802 */ /* 0x000fe20000000f00 */
[----:B------:R-:W-:-:S07]  /*0990*/  IMAD.MOV.U32 R29, RZ, RZ, R37 ;  /* 0x000000ffff1d7224 */ /* 0x000fce00078e0025 */
[----:B------:R-:W-:Y:S05]  /*09a0*/  CALL.REL.NOINC `($__internal_1_$__cuda_sm20_dsqrt_rn_f64_mediumpath_v1) ;  /* 0x00000020000c7944 */ /* 0x000fea0003c00000 */
.L_x_10:
[----:B------:R-:W-:Y:S05]  /*09b0*/  BSYNC.RECONVERGENT B2 ;  /* 0x0000000000027941 */ /* 0x000fea0003800200 */
.L_x_9:
[----:B------:R-:W2:Y:S04]  /*09c0*/  LDG.E.64 R30, desc[UR16][R14.64] ;  /* 0x000000100e1e7981 */ /* 0x000ea8000c1e1b00 */
[----:B------:R-:W2:Y:S01]  /*09d0*/  LDG.E.64 R26, desc[UR16][R20.64+-0x8] ;  /* 0xfffff810141a7981 */ /* 0x000ea2000c1e1b00 */
[----:B------:R-:W0:Y:S01]  /*09e0*/  MUFU.RCP64H R33, R29 ;  /* 0x0000001d00217308 */ /* 0x000e220000001800 */
[----:B------:R-:W-:Y:S01]  /*09f0*/  MOV R32, 0x1 ;  /* 0x0000000100207802 */ /* 0x000fe20000000f00 */
        /* <DEDUP_REMOVED lines=16> */
[----:B------:R-:W-:Y:S02]  /*0b00*/  IMAD.MOV.U32 R26, RZ, RZ, R34 ;  /* 0x000000ffff1a7224 */ /* 0x000fe400078e0022 */
[----:B------:R-:W-:-:S07]  /*0b10*/  IMAD.MOV.U32 R27, RZ, RZ, R35 ;  /* 0x000000ffff1b7224 */ /* 0x000fce00078e0023 */
.L_x_12:
[----:B------:R-:W-:Y:S05]  /*0b20*/  BSYNC.RECONVERGENT B2 ;  /* 0x0000000000027941 */ /* 0x000fea0003800200 */
.L_x_11:
[----:B------:R-:W2:Y:S02]  /*0b30*/  LDG.E.64 R28, desc[UR16][R16.64] ;  /* 0x00000010101c7981 */ /* 0x000ea4000c1e1b00 */
[----:B--2---:R-:W-:-:S07]  /*0b40*/  DADD R28, R28, -R26 ;  /* 0x000000001c1c7229 */ /* 0x004fce000000081a */
[----:B------:R1:W-:Y:S04]  /*0b50*/  STG.E.64 desc[UR16][R16.64], R28 ;  /* 0x0000001c10007986 */ /* 0x0003e8000c101b10 */
.L_x_8:
[----:B------:R-:W-:Y:S05]  /*0b60*/  BSYNC.RECONVERGENT B1 ;  /* 0x0000000000017941 */ /* 0x000fea0003800200 */
.L_x_7:
        /* <DEDUP_REMOVED lines=9> */
[----:B01----:R-:W4:Y:S01]  /*0c00*/  LDG.E.64 R28, desc[UR16][R22.64] ;  /* 0x00000010161c7981 */ /* 0x003f22000c1e1b00 */
        /* <DEDUP_REMOVED lines=23> */
[----:B------:R-:W-:Y:S01]  /*0d80*/  IMAD.MOV.U32 R31, RZ, RZ, R33 ;  /* 0x000000ffff1f7224 */ /* 0x000fe200078e0021 */
        /* <DEDUP_REMOVED lines=8> */
.L_x_16:
[----:B------:R-:W-:Y:S05]  /*0e10*/  BSYNC.RECONVERGENT B2 ;  /* 0x0000000000027941 */ /* 0x000fea0003800200 */
.L_x_15:
        /* <DEDUP_REMOVED lines=22> */
.L_x_18:
[----:B------:R-:W-:Y:S05]  /*0f80*/  BSYNC.RECONVERGENT B2 ;  /* 0x0000000000027941 */ /* 0x000fea0003800200 */
.L_x_17:
[----:B------:R-:W2:Y:S02]  /*0f90*/  LDG.E.64 R28, desc[UR16][R16.64] ;  /* 0x00000010101c7981 */ /* 0x000ea4000c1e1b00 */
[----:B--2---:R-:W-:-:S07]  /*0fa0*/  DADD R28, R28, -R26 ;  /* 0x000000001c1c7229 */ /* 0x004fce000000081a */
[----:B------:R2:W-:Y:S04]  /*0fb0*/  STG.E.64 desc[UR16][R16.64], R28 ;  /* 0x0000001c10007986 */ /* 0x0005e8000c101b10 */
.L_x_14:
[----:B------:R-:W-:Y:S05]  /*0fc0*/  BSYNC.RECONVERGENT B1 ;  /* 0x0000000000017941 */ /* 0x000fea0003800200 */
.L_x_13:
[----:B------:R-:W-:Y:S01]  /*0fd0*/  VIADD R0, R2, 0x3 ;  /* 0x0000000302007836 */ /* 0x000fe20000000000 */
[----:B------:R-:W-:Y:S04]  /*0fe0*/  BSSY.RECONVERGENT B1, `(.L_x_19) ;  /* 0x0000044000017945 */ /* 0x000fe80003800200 */
[----:B------:R-:W-:-:S13]  /*0ff0*/  ISETP.NE.AND P0, PT, R7, R0, PT ;  /* 0x000000000700720c */ /* 0x000fda0003f05270 */
[----:B------:R-:W-:Y:S05]  /*1000*/  @!P0 BRA `(.L_x_20) ;  /* 0x0000000400048947 */ /* 0x000fea0003800000 */
[----:B------:R-:W3:Y:S04]  /*1010*/  LDG.E.64 R34, desc[UR16][R10.64] ;  /* 0x000000100a227981 */ /* 0x000ee8000c1e1b00 */
[----:B------:R-:W3:Y:S04]  /*1020*/  LDG.E.64 R36, desc[UR16][R24.64+0x8] ;  /* 0x0000081018247981 */ /* 0x000ee8000c1e1b00 */
[----:B------:R-:W4:Y:S04]  /*1030*/  LDG.E.64 R30, desc[UR16][R8.64] ;  /* 0x00000010081e7981 */ /* 0x000f28000c1e1b00 */
[----:B------:R-:W4:Y:S04]  /*1040*/  LDG.E.64 R32, desc[UR16][R18.64+0x8] ;  /* 0x0000081012207981 */ /* 0x000f28000c1e1b00 */
[----:B------:R-:W5:Y:S04]  /*1050*/  LDG.E.64 R26, desc[UR16][R12.64] ;  /* 0x000000100c1a7981 */ /* 0x000f68000c1e1b00 */
[----:B012---:R-:W5:Y:S01]  /*1060*/  LDG.E.64 R28, desc[UR16][R22.64+0x8] ;  /* 0x00000810161c7981 */ /* 0x007f62000c1e1b00 */
[----:B------:R-:W-:Y:S01]  /*1070*/  BSSY.RECONVERGENT B2, `(.L_x_21) ;  /* 0x0000020000027945 */ /* 0x000fe20003800200 */
[----:B---3--:R-:W-:-:S02]  /*1080*/  DADD R34, R34, -R36 ;  /* 0x0000000022227229 */ /* 0x008fc40000000824 */
[----:B----4-:R-:W-:-:S06]  /*1090*/  DADD R30, R30, -R32 ;  /* 0x000000001e1e7229 */ /* 0x010fcc0000000820 */
[----:B------:R-:W-:Y:S02]  /*10a0*/  DMUL R34, R34, R34 ;  /* 0x0000002222227228 */ /* 0x000fe40000000000 */
[----:B-----5:R-:W-:-:S06]  /*10b0*/  DADD R26, R26, -R28 ;  /* 0x000000001a1a7229 */ /* 0x020fcc000000081c */
        /* <DEDUP_REMOVED lines=27> */
.L_x_22:
[----:B------:R-:W-:Y:S05]  /*1270*/  BSYNC.RECONVERGENT B2 ;  /* 0x0000000000027941 */ /* 0x000fea0003800200 */
.L_x_21:
        /* <DEDUP_REMOVED lines=22> */
.L_x_24:
[----:B------:R-:W-:Y:S05]  /*13e0*/  BSYNC.RECONVERGENT B2 ;  /* 0x0000000000027941 */ /* 0x000fea0003800200 */
.L_x_23:
[----:B------:R-:W2:Y:S02]  /*13f0*/  LDG.E.64 R28, desc[UR16][R16.64] ;  /* 0x00000010101c7981 */ /* 0x000ea4000c1e1b00 */
[----:B--2---:R-:W-:-:S07]  /*1400*/  DADD R28, R28, -R26 ;  /* 0x000000001c1c7229 */ /* 0x004fce000000081a */
[----:B------:R3:W-:Y:S04]  /*1410*/  STG.E.64 desc[UR16][R16.64], R28 ;  /* 0x0000001c10007986 */ /* 0x0007e8000c101b10 */
.L_x_20:
[----:B------:R-:W-:Y:S05]  /*1420*/  BSYNC.RECONVERGENT B1 ;  /* 0x0000000000017941 */ /* 0x000fea0003800200 */
.L_x_19:
[----:B------:R-:W-:Y:S01]  /*1430*/  VIADD R2, R2, 0x4 ;  /* 0x0000000402027836 */ /* 0x000fe20000000000 */
[----:B------:R-:W-:Y:S02]  /*1440*/  IADD3 R22, P2, PT, R22, 0x20, RZ ;  /* 0x0000002016167810 */ /* 0x000fe40007f5e0ff */
[----:B------:R-:W-:Y:S02]  /*1450*/  IADD3 R20, P3, PT, R20, 0x20, RZ ;  /* 0x0000002014147810 */ /* 0x000fe40007f7e0ff */
[----:B------:R-:W-:Y:S01]  /*1460*/  ISETP.NE.AND P0, PT, R2, R5, PT ;  /* 0x000000050200720c */ /* 0x000fe20003f05270 */
[----:B------:R-:W-:Y:S01]  /*1470*/  IMAD.X R23, RZ, RZ, R23, P2 ;  /* 0x000000ffff177224 */ /* 0x000fe200010e0617 */
[----:B------:R-:W-:Y:S01]  /*1480*/  IADD3 R18, P4, PT, R18, 0x20, RZ ;  /* 0x0000002012127810 */ /* 0x000fe20007f9e0ff */
[----:B------:R-:W-:Y:S01]  /*1490*/  IMAD.X R21, RZ, RZ, R21, P3 ;  /* 0x000000ffff157224 */ /* 0x000fe200018e0615 */
[----:B------:R-:W-:Y:S02]  /*14a0*/  IADD3 R24, P1, PT, R24, 0x20, RZ ;  /* 0x0000002018187810 */ /* 0x000fe40007f3e0ff */
[----:B------:R-:W-:Y:S01]  /*14b0*/  IADD3 R3, PT, PT, R3, 0x4, RZ ;  /* 0x0000000403037810 */ /* 0x000fe20007ffe0ff */
[----:B------:R-:W-:Y:S01]  /*14c0*/  IMAD.X R19, RZ, RZ, R19, P4 ;  /* 0x000000ffff137224 */ /* 0x000fe200020e0613 */
[----:B------:R-:W-:-:S05]  /*14d0*/  IADD3.X R25, PT, PT, RZ, R25, RZ, P1, !PT ;  /* 0x00000019ff197210 */ /* 0x000fca0000ffe4ff */
[----:B------:R-:W-:Y:S05]  /*14e0*/  @P0 BRA `(.L_x_25) ;  /* 0xffffffec00840947 */ /* 0x000fea000383ffff */
[----:B------:R-:W-:-:S07]  /*14f0*/  IMAD.MOV.U32 R2, RZ, RZ, R5 ;  /* 0x000000ffff027224 */ /* 0x000fce00078e0005 */
.L_x_0:
[----:B------:R-:W4:Y:S02]  /*1500*/  LDCU UR4, c[0x0][0x3a8] ;  /* 0x00007500ff0477ac */ /* 0x000f240008000800 */
[----:B----4-:R-:W-:-:S04]  /*1510*/  ULOP3.LUT UR4, UR4, 0x3, URZ, 0xc0, !UPT ;  /* 0x0000000304047892 */ /* 0x010fc8000f8ec0ff */
[----:B------:R-:W-:-:S09]  /*1520*/  UISETP.NE.AND UP0, UPT, UR4, URZ, UPT ;  /* 0x000000ff0400728c */ /* 0x000fd2000bf05270 */
[----:B------:R-:W-:Y:S05]  /*1530*/  BRA.U !UP0, `(.L_x_26) ;  /* 0x0000000d08a47547 */ /* 0x000fea000b800000 */
[----:B------:R-:W-:-:S09]  /*1540*/  UISETP.NE.AND UP0, UPT, UR4, 0x1, UPT ;  /* 0x000000010400788c */ /* 0x000fd2000bf05270 */
[----:B------:R-:W-:Y:S05]  /*1550*/  BRA.U !UP0, `(.L_x_27) ;  /* 0x0000000908687547 */ /* 0x000fea000b800000 */
[----:B------:R-:W-:Y:S01]  /*1560*/  ISETP.NE.AND P0, PT, R7, R2, PT ;  /* 0x000000020700720c */ /* 0x000fe20003f05270 */
[----:B------:R-:W-:-:S12]  /*1570*/  BSSY.RECONVERGENT B1, `(.L_x_28) ;  /* 0x000004a000017945 */ /* 0x000fd80003800200 */
[----:B------:R-:W-:Y:S05]  /*1580*/  @!P0 BRA `(.L_x_29) ;  /* 0x0000000400208947 */ /* 0x000fea0003800000 */
[----:B------:R-:W4:Y:S01]  /*1590*/  LDC.64 R24, c[0x0][0x390] ;  /* 0x0000e400ff187b82 */ /* 0x000f220000000a00 */
[----:B------:R-:W5:Y:S04]  /*15a0*/  LDG.E.64 R22, desc[UR16][R10.64] ;  /* 0x000000100a167981 */ /* 0x000f68000c1e1b00 */
[----:B------:R-:W5:Y:S03]  /*15b0*/  LDG.E.64 R18, desc[UR16][R8.64] ;  /* 0x0000001008127981 */ /* 0x000f66000c1e1b00 */
[----:B------:R-:W4:Y:S01]  /*15c0*/  LDC.64 R20, c[0x0][0x388] ;  /* 0x0000e200ff147b82 */ /* 0x000f220000000a00 */
[----:B------:R-:W5:Y:S07]  /*15d0*/  LDG.E.64 R26, desc[UR16][R12.64] ;  /* 0x000000100c1a7981 */ /* 0x000f6e000c1e1b00 */
[----:B0123--:R-:W0:Y:S01]  /*15e0*/  LDC.64 R28, c[0x0][0x398] ;  /* 0x0000e600ff1c7b82 */ /* 0x00fe220000000a00 */
[----:B----4-:R-:W-:-:S06]  /*15f0*/  IMAD.WIDE.U32 R24, R2, 0x8, R24 ;  /* 0x0000000802187825 */ /* 0x010fcc00078e0018 */
[----:B------:R-:W5:Y:S01]  /*1600*/  LDG.E.64 R24, desc[UR16][R24.64] ;  /* 0x0000001018187981 */ /* 0x000f62000c1e1b00 */
[----:B------:R-:W-:-:S06]  /*1610*/  IMAD.WIDE.U32 R20, R2, 0x8, R20 ;  /* 0x0000000802147825 */ /* 0x000fcc00078e0014 */
[----:B------:R-:W2:Y:S01]  /*1620*/  LDG.E.64 R20, desc[UR16][R20.64] ;  /* 0x0000001014147981 */ /* 0x000ea2000c1e1b00 */
[----:B0-----:R-:W-:-:S06]  /*1630*/  IMAD.WIDE.U32 R28, R2, 0x8, R28 ;  /* 0x00000008021c7825 */ /* 0x001fcc00078e001c */
[----:B------:R-:W3:Y:S01]  /*1640*/  LDG.E.64 R28, desc[UR16][R28.64] ;  /* 0x000000101c1c7981 */ /* 0x000ee2000c1e1b00 */
[----:B------:R-:W-:Y:S01]  /*1650*/  BSSY.RECONVERGENT B2, `(.L_x_30) ;  /* 0x000001f000027945 */ /* 0x000fe20003800200 */
[----:B-----5:R-:W-:Y:S02]  /*1660*/  DADD R22, R22, -R24 ;  /* 0x0000000016167229 */ /* 0x020fe40000000818 */
[----:B--2---:R-:W-:-:S06]  /*1670*/  DADD R18, R18, -R20 ;  /* 0x0000000012127229 */ /* 0x004fcc0000000814 */
[----:B------:R-:W-:Y:S02]  /*1680*/  DMUL R22, R22, R22 ;  /* 0x0000001616167228 */ /* 0x000fe40000000000 */
[----:B---3--:R-:W-:-:S06]  /*1690*/  DADD R26, R26, -R28 ;  /* 0x000000001a1a7229 */ /* 0x008fcc000000081c */
[----:B------:R-:W-:-:S08]  /*16a0*/  DFMA R22, R18, R18, R22 ;  /* 0x000000121216722b */ /* 0x000fd00000000016 */
[----:B------:R-:W-:-:S06]  /*16b0*/  DFMA R22, R26, R26, R22 ;  /* 0x0000001a1a16722b */ /* 0x000fcc0000000016 */
[----:B------:R-:W0:Y:S04]  /*16c0*/  MUFU.RSQ64H R19, R23 ;  /* 0x0000001700137308 */ /* 0x000e280000001c00 */
[----:B------:R-:W-:Y:S01]  /*16d0*/  VIADD R18, R23, 0xfcb00000 ;  /* 0xfcb0000017127836 */ /* 0x000fe20000000000 */
[----:B------:R-:W-:Y:S01]  /*16e0*/  MOV R25, 0x3fd80000 ;  /* 0x3fd8000000197802 */ /* 0x000fe20000000f00 */
[----:B------:R-:W-:-:S04]  /*16f0*/  IMAD.MOV.U32 R24, RZ, RZ, 0x0 ;  /* 0x00000000ff187424 */ /* 0x000fc800078e00ff */
[----:B0-----:R-:W-:-:S08]  /*1700*/  DMUL R20, R18, R18 ;  /* 0x0000001212147228 */ /* 0x001fd00000000000 */
[----:B------:R-:W-:-:S08]  /*1710*/  DFMA R20, R22, -R20, 1 ;  /* 0x3ff000001614742b */ /* 0x000fd00000000814 */
[----:B------:R-:W-:Y:S02]  /*1720*/  DFMA R24, R20, R24, 0.5 ;  /* 0x3fe000001418742b */ /* 0x000fe40000000018 */
[----:B------:R-:W-:-:S08]  /*1730*/  DMUL R20, R18, R20 ;  /* 0x0000001412147228 */ /* 0x000fd00000000000 */
[----:B------:R-:W-:Y:S01]  /*1740*/  DFMA R24, R24, R20, R18 ;  /* 0x000000141818722b */ /* 0x000fe20000000012 */
[----:B------:R-:W-:-:S07]  /*1750*/  ISETP.GE.U32.AND P0, PT, R18, 0x7ca00000, PT ;  /* 0x7ca000001200780c */ /* 0x000fce0003f06070 */
        /* <DEDUP_REMOVED lines=9> */
[----:B------:R-:W-:Y:S01]  /*17f0*/  MOV R33, R21 ;  /* 0x0000001500217202 */ /* 0x000fe20000000f00 */
[----:B------:R-:W-:Y:S01]  /*1800*/  IMAD.MOV.U32 R29, RZ, RZ, R23 ;  /* 0x000000ffff1d7224 */ /* 0x000fe200078e0017 */
[----:B------:R-:W-:Y:S01]  /*1810*/  MOV R30, 0x1840 ;  /* 0x00001840001e7802 */ /* 0x000fe20000000f00 */
[----:B------:R-:W-:-:S07]  /*1820*/  IMAD.MOV.U32 R34, RZ, RZ, R18 ;  /* 0x000000ffff227224 */ /* 0x000fce00078e0012 */
[----:B------:R-:W-:Y:S05]  /*1830*/  CALL.REL.NOINC `($__internal_1_$__cuda_sm20_dsqrt_rn_f64_mediumpath_v1) ;  /* 0x0000001000687944 */ /* 0x000fea0003c00000 */
.L_x_31:
[----:B------:R-:W-:Y:S05]  /*1840*/  BSYNC.RECONVERGENT B2 ;  /* 0x0000000000027941 */ /* 0x000fea0003800200 */
.L_x_30:
[----:B------:R-:W0:Y:S01]  /*1850*/  LDC.64 R20, c[0x0][0x380] ;  /* 0x0000e000ff147b82 */ /* 0x000e220000000a00 */
[----:B------:R-:W2:Y:S01]  /*1860*/  LDG.E.64 R18, desc[UR16][R14.64] ;  /* 0x000000100e127981 */ /* 0x000ea2000c1e1b00 */
[----:B0-----:R-:W-:-:S06]  /*1870*/  IMAD.WIDE.U32 R20, R2, 0x8, R20 ;  /* 0x0000000802147825 */ /* 0x001fcc00078e0014 */
[----:B------:R-:W2:Y:S01]  /*1880*/  LDG.E.64 R20, desc[UR16][R20.64] ;  /* 0x0000001014147981 */ /* 0x000ea2000c1e1b00 */
[----:B------:R-:W0:Y:S01]  /*1890*/  MUFU.RCP64H R23, R29 ;  /* 0x0000001d00177308 */ /* 0x000e220000001800 */
[----:B------:R-:W-:-:S06]  /*18a0*/  IMAD.MOV.U32 R22, RZ, RZ, 0x1 ;  /* 0x00000001ff167424 */ /* 0x000fcc00078e00ff */
[----:B0-----:R-:W-:-:S08]  /*18b0*/  DFMA R24, R22, -R28, 1 ;  /* 0x3ff000001618742b */ /* 0x001fd0000000081c */
[----:B------:R-:W-:-:S08]  /*18c0*/  DFMA R24, R24, R24, R24 ;  /* 0x000000181818722b */ /* 0x000fd00000000018 */
[----:B------:R-:W-:-:S08]  /*18d0*/  DFMA R24, R22, R24, R22 ;  /* 0x000000181618722b */ /* 0x000fd00000000016 */
[----:B------:R-:W-:-:S08]  /*18e0*/  DFMA R22, R24, -R28, 1 ;  /* 0x3ff000001816742b */ /* 0x000fd0000000081c */
[----:B------:R-:W-:Y:S01]  /*18f0*/  DFMA R22, R24, R22, R24 ;  /* 0x000000161816722b */ /* 0x000fe20000000018 */
[----:B------:R-:W-:Y:S01]  /*1900*/  BSSY.RECONVERGENT B2, `(.L_x_32) ;  /* 0x000000d000027945 */ /* 0x000fe20003800200 */
[----:B--2---:R-:W-:-:S08]  /*1910*/  DMUL R30, R18, R20 ;  /* 0x00000014121e7228 */ /* 0x004fd00000000000 */
[----:B------:R-:W-:-:S08]  /*1920*/  DMUL R18, R30, R22 ;  /* 0x000000161e127228 */ /* 0x000fd00000000000 */
[----:B------:R-:W-:-:S08]  /*1930*/  DFMA R24, R18, -R28, R30 ;  /* 0x8000001c1218722b */ /* 0x000fd0000000001e */
[----:B------:R-:W-:Y:S01]  /*1940*/  DFMA R18, R22, R24, R18 ;  /* 0x000000181612722b */ /* 0x000fe20000000012 */
[----:B------:R-:W-:-:S09]  /*1950*/  FSETP.GEU.AND P1, PT, |R31|, 6.5827683646048100446e-37, PT ;  /* 0x036000001f00780b */ /* 0x000fd20003f2e200 */
[----:B------:R-:W-:-:S05]  /*1960*/  FFMA R0, RZ, R29, R19 ;  /* 0x0000001dff007223 */ /* 0x000fca0000000013 */
[----:B------:R-:W-:-:S13]  /*1970*/  FSETP.GT.AND P0, PT, |R0|, 1.469367938527859385e-39, PT ;  /* 0x001000000000780b */ /* 0x000fda0003f04200 */
[----:B------:R-:W-:Y:S05]  /*1980*/  @P0 BRA P1, `(.L_x_33) ;  /* 0x0000000000100947 */ /* 0x000fea0000800000 */
[----:B------:R-:W-:-:S07]  /*1990*/  MOV R6, 0x19b0 ;  /* 0x000019b000067802 */ /* 0x000fce0000000f00 */
[----:B------:R-:W-:Y:S05]  /*19a0*/  CALL.REL.NOINC `($__internal_0_$__cuda_sm20_div_rn_f64_full) ;  /* 0x00000008009c7944 */ /* 0x000fea0003c00000 */
[----:B------:R-:W-:Y:S02]  /*19b0*/  IMAD.MOV.U32 R18, RZ, RZ, R34 ;  /* 0x000000ffff127224 */ /* 0x000fe400078e0022 */
[----:B------:R-:W-:-:S07]  /*19c0*/  IMAD.MOV.U32 R19, RZ, RZ, R35 ;  /* 0x000000ffff137224 */ /* 0x000fce00078e0023 */
.L_x_33:
[----:B------:R-:W-:Y:S05]  /*19d0*/  BSYNC.RECONVERGENT B2 ;  /* 0x0000000000027941 */ /* 0x000fea0003800200 */
.L_x_32:
[----:B------:R-:W2:Y:S02]  /*19e0*/  LDG.E.64 R20, desc[UR16][R16.64] ;  /* 0x0000001010147981 */ /* 0x000ea4000c1e1b00 */
[----:B--2---:R-:W-:-:S07]  /*19f0*/  DADD R20, R20, -R18 ;  /* 0x0000000014147229 */ /* 0x004fce0000000812 */
[----:B------:R4:W-:Y:S04]  /*1a00*/  STG.E.64 desc[UR16][R16.64], R20 ;  /* 0x0000001410007986 */ /* 0x0009e8000c101b10 */
.L_x_29:
[----:B------:R-:W-:Y:S05]  /*1a10*/  BSYNC.RECONVERGENT B1 ;  /* 0x0000000000017941 */ /* 0x000fea0003800200 */
.L_x_28:
[----:B------:R-:W-:Y:S01]  /*1a20*/  IADD3 R0, PT, PT, R2, 0x1, RZ ;  /* 0x0000000102007810 */ /* 0x000fe20007ffe0ff */
[----:B------:R-:W-:Y:S03]  /*1a30*/  BSSY.RECONVERGENT B1, `(.L_x_34) ;  /* 0x000004b000017945 */ /* 0x000fe60003800200 */
[----:B------:R-:W-:-:S13]  /*1a40*/  ISETP.NE.AND P0, PT, R7, R0, PT ;  /* 0x000000000700720c */ /* 0x000fda0003f05270 */
[----:B------:R-:W-:Y:S05]  /*1a50*/  @!P0 BRA `(.L_x_35) ;  /* 0x0000000400208947 */ /* 0x000fea0003800000 */
[----:B----4-:R-:W4:Y:S01]  /*1a60*/  LDC.64 R20, c[0x0][0x390] ;  /* 0x0000e400ff147b82 */ /* 0x010f220000000a00 */
[----:B------:R-:W5:Y:S07]  /*1a70*/  LDG.E.64 R22, desc[UR16][R10.64] ;  /* 0x000000100a167981 */ /* 0x000f6e000c1e1b00 */
[----:B------:R-:W0:Y:S08]  /*1a80*/  LDC.64 R18, c[0x0][0x388] ;  /* 0x0000e200ff127b82 */ /* 0x000e300000000a00 */
[----:B------:R-:W1:Y:S01]  /*1a90*/  LDC.64 R26, c[0x0][0x398] ;  /* 0x0000e600ff1a7b82 */ /* 0x000e620000000a00 */
[----:B----4-:R-:W-:-:S06]  /*1aa0*/  IMAD.WIDE.U32 R24, R2, 0x8, R20 ;  /* 0x0000000802187825 */ /* 0x010fcc00078e0014 */
[----:B------:R-:W5:Y:S01]  /*1ab0*/  LDG.E.64 R24, desc[UR16][R24.64+0x8] ;  /* 0x0000081018187981 */ /* 0x000f62000c1e1b00 */
[----:B0-----:R-:W-:-:S03]  /*1ac0*/  IMAD.WIDE.U32 R20, R2, 0x8, R18 ;  /* 0x0000000802147825 */ /* 0x001fc600078e0012 */
[----:B------:R-:W4:Y:S04]  /*1ad0*/  LDG.E.64 R18, desc[UR16][R8.64] ;  /* 0x0000001008127981 */ /* 0x000f28000c1e1b00 */
[----:B------:R-:W4:Y:S01]  /*1ae0*/  LDG.E.64 R20, desc[UR16][R20.64+0x8] ;  /* 0x0000081014147981 */ /* 0x000f22000c1e1b00 */
[----:B-123--:R-:W-:-:S03]  /*1af0*/  IMAD.WIDE.U32 R28, R2, 0x8, R26 ;  /* 0x00000008021c7825 */ /* 0x00efc600078e001a */
[----:B------:R-:W2:Y:S04]  /*1b00*/  LDG.E.64 R26, desc[UR16][R12.64] ;  /* 0x000000100c1a7981 */ /* 0x000ea8000c1e1b00 */
[----:B------:R-:W2:Y:S01]  /*1b10*/  LDG.E.64 R28, desc[UR16][R28.64+0x8] ;  /* 0x000008101c1c7981 */ /* 0x000ea2000c1e1b00 */
[----:B------:R-:W-:Y:S01]  /*1b20*/  BSSY.RECONVERGENT B2, `(.L_x_36) ;  /* 0x000001f000027945 */ /* 0x000fe20003800200 */
[----:B-----5:R-:W-:Y:S02]  /*1b30*/  DADD R22, R22, -R24 ;  /* 0x0000000016167229 */ /* 0x020fe40000000818 */
[----:B----4-:R-:W-:-:S06]  /*1b40*/  DADD R18, R18, -R20 ;  /* 0x0000000012127229 */ /* 0x010fcc0000000814 */
[----:B------:R-:W-:Y:S02]  /*1b50*/  DMUL R22, R22, R22 ;  /* 0x0000001616167228 */ /* 0x000fe40000000000 */
[----:B--2---:R-:W-:-:S06]  /*1b60*/  DADD R26, R26, -R28 ;  /* 0x000000001a1a7229 */ /* 0x004fcc000000081c */
        /* <DEDUP_REMOVED lines=18> */
[----:B------:R-:W-:Y:S01]  /*1c90*/  MOV R0, R30 ;  /* 0x0000001e00007202 */ /* 0x000fe20000000f00 */
[----:B------:R-:W-:Y:S01]  /*1ca0*/  IMAD.MOV.U32 R28, RZ, RZ, R22 ;  /* 0x000000ffff1c7224 */ /* 0x000fe200078e0016 */
[----:B------:R-:W-:Y:S01]  /*1cb0*/  MOV R6, R24 ;  /* 0x0000001800067202 */ /* 0x000fe20000000f00 */
[----:B------:R-:W-:Y:S01]  /*1cc0*/  IMAD.MOV.U32 R29, RZ, RZ, R23 ;  /* 0x000000ffff1d7224 */ /* 0x000fe200078e0017 */
[----:B------:R-:W-:Y:S01]  /*1cd0*/  MOV R30, 0x1d10 ;  /* 0x00001d10001e7802 */ /* 0x000fe20000000f00 */
[----:B------:R-:W-:Y:S02]  /*1ce0*/  IMAD.MOV.U32 R34, RZ, RZ, R18 ;  /* 0x000000ffff227224 */ /* 0x000fe400078e0012 */
[----:B------:R-:W-:-:S07]  /*1cf0*/  IMAD.MOV.U32 R33, RZ, RZ, R21 ;  /* 0x000000ffff217224 */ /* 0x000fce00078e0015 */
[----:B------:R-:W-:Y:S05]  /*1d00*/  CALL.REL.NOINC `($__internal_1_$__cuda_sm20_dsqrt_rn_f64_mediumpath_v1) ;  /* 0x0000000c00347944 */ /* 0x000fea0003c00000 */
.L_x_37:
[----:B------:R-:W-:Y:S05]  /*1d10*/  BSYNC.RECONVERGENT B2 ;  /* 0x0000000000027941 */ /* 0x000fea0003800200 */
.L_x_36:
[----:B------:R-:W0:Y:S01]  /*1d20*/  LDC.64 R20, c[0x0][0x380] ;  /* 0x0000e000ff147b82 */ /* 0x000e220000000a00 */
[----:B------:R-:W2:Y:S01]  /*1d30*/  LDG.E.64 R18, desc[UR16][R14.64] ;  /* 0x000000100e127981 */ /* 0x000ea2000c1e1b00 */
[----:B0-----:R-:W-:-:S06]  /*1d40*/  IMAD.WIDE.U32 R20, R2, 0x8, R20 ;  /* 0x0000000802147825 */ /* 0x001fcc00078e0014 */
[----:B------:R-:W2:Y:S01]  /*1d50*/  LDG.E.64 R20, desc[UR16][R20.64+0x8] ;  /* 0x0000081014147981 */ /* 0x000ea2000c1e1b00 */
[----:B------:R-:W0:Y:S01]  /*1d60*/  MUFU.RCP64H R23, R29 ;  /* 0x0000001d00177308 */ /* 0x000e220000001800 */
[----:B------:R-:W-:-:S06]  /*1d70*/  MOV R22, 0x1 ;  /* 0x0000000100167802 */ /* 0x000fcc0000000f00 */
        /* <DEDUP_REMOVED lines=18> */
.L_x_39:
[----:B------:R-:W-:Y:S05]  /*1ea0*/  BSYNC.RECONVERGENT B2 ;  /* 0x0000000000027941 */ /* 0x000fea0003800200 */
.L_x_38:
[----:B------:R-:W2:Y:S02]  /*1eb0*/  LDG.E.64 R20, desc[UR16][R16.64] ;  /* 0x0000001010147981 */ /* 0x000ea4000c1e1b00 */
[----:B--2---:R-:W-:-:S07]  /*1ec0*/  DADD R20, R20, -R18 ;  /* 0x0000000014147229 */ /* 0x004fce0000000812 */
[----:B------:R0:W-:Y:S04]  /*1ed0*/  STG.E.64 desc[UR16][R16.64], R20 ;  /* 0x0000001410007986 */ /* 0x0001e8000c101b10 */
.L_x_35:
[----:B------:R-:W-:Y:S05]  /*1ee0*/  BSYNC.RECONVERGENT B1 ;  /* 0x0000000000017941 */ /* 0x000fea0003800200 */
.L_x_34:
[----:B------:R-:W-:-:S07]  /*1ef0*/  IADD3 R2, PT, PT, R2, 0x2, RZ ;  /* 0x0000000202027810 */ /* 0x000fce0007ffe0ff */
.L_x_27:
[----:B------:R-:W5:Y:S01]  /*1f00*/  LDC R0, c[0x0][0x3a8] ;  /* 0x0000ea00ff007b82 */ /* 0x000f620000000800 */
[----:B------:R-:W-:Y:S01]  /*1f10*/  BSSY.RECONVERGENT B1, `(.L_x_26) ;  /* 0x000004b000017945 */ /* 0x000fe20003800200 */
[----:B-----5:R-:W-:-:S04]  /*1f20*/  LOP3.LUT P0, RZ, R0, 0x1, RZ, 0xc0, !PT ;  /* 0x0000000100ff7812 */ /* 0x020fc8000780c0ff */
[----:B------:R-:W-:-:S13]  /*1f30*/  ISETP.EQ.OR P0, PT, R7, R2, !P0 ;  /* 0x000000020700720c */ /* 0x000fda0004702670 */
[----:B------:R-:W-:Y:S05]  /*1f40*/  @P0 BRA `(.L_x_40) ;  /* 0x00000004001c0947 */ /* 0x000fea0003800000 */
[----:B------:R-:W5:Y:S01]  /*1f50*/  LDC.64 R22, c[0x0][0x390] ;  /* 0x0000e400ff167b82 */ /* 0x000f620000000a00 */
[----:B------:R-:W2:Y:S04]  /*1f60*/  LDG.E.64 R10, desc[UR16][R10.64] ;  /* 0x000000100a0a7981 */ /* 0x000ea8000c1e1b00 */
[----:B------:R-:W0:Y:S03]  /*1f70*/  LDG.E.64 R8, desc[UR16][R8.64] ;  /* 0x0000001008087981 */ /* 0x000e26000c1e1b00 */
[----:B------:R-:W1:Y:S01]  /*1f80*/  LDC.64 R18, c[0x0][0x388] ;  /* 0x0000e200ff127b82 */ /* 0x000e620000000a00 */
[----:B------:R-:W3:Y:S07]  /*1f90*/  LDG.E.64 R12, desc[UR16][R12.64] ;  /* 0x000000100c0c7981 */ /* 0x000eee000c1e1b00 */
[----:B------:R-:W4:Y:S01]  /*1fa0*/  LDC.64 R26, c[0x0][0x398] ;  /* 0x0000e600ff1a7b82 */ /* 0x000f220000000a00 */
[----:B-----5:R-:W-:-:S06]  /*1fb0*/  IMAD.WIDE.U32 R22, R2, 0x8, R22 ;  /* 0x0000000802167825 */ /* 0x020fcc00078e0016 */
[----:B------:R-:W2:Y:S01]  /*1fc0*/  LDG.E.64 R22, desc[UR16][R22.64] ;  /* 0x0000001016167981 */ /* 0x000ea2000c1e1b00 */
[----:B-1----:R-:W-:-:S06]  /*1fd0*/  IMAD.WIDE.U32 R18, R2, 0x8, R18 ;  /* 0x0000000802127825 */ /* 0x002fcc00078e0012 */
[----:B------:R-:W0:Y:S01]  /*1fe0*/  LDG.E.64 R18, desc[UR16][R18.64] ;  /* 0x0000001012127981 */ /* 0x000e22000c1e1b00 */
[----:B----4-:R-:W-:-:S06]  /*1ff0*/  IMAD.WIDE.U32 R26, R2, 0x8, R26 ;  /* 0x00000008021a7825 */ /* 0x010fcc00078e001a */
[----:B------:R-:W3:Y:S01]  /*2000*/  LDG.E.64 R26, desc[UR16][R26.64] ;  /* 0x000000101a1a7981 */ /* 0x000ee2000c1e1b00 */
[----:B------:R-:W-:Y:S01]  /*2010*/  BSSY.RECONVERGENT B2, `(.L_x_41) ;  /* 0x000001e000027945 */ /* 0x000fe20003800200 */
[----:B--2---:R-:W-:Y:S02]  /*2020*/  DADD R24, R10, -R22 ;  /* 0x000000000a187229 */ /* 0x004fe40000000816 */
[----:B0-----:R-:W-:-:S06]  /*2030*/  DADD R20, R8, -R18 ;  /* 0x0000000008147229 */ /* 0x001fcc0000000812 */
        /* <DEDUP_REMOVED lines=25> */
[----:B------:R-:W-:-:S07]  /*21d0*/  IMAD.MOV.U32 R33, RZ, RZ, R9 ;  /* 0x000000ffff217224 */ /* 0x000fce00078e0009 */
[----:B------:R-:W-:Y:S05]  /*21e0*/  CALL.REL.NOINC `($__internal_1_$__cuda_sm20_dsqrt_rn_f64_mediumpath_v1) ;  /* 0x0000000400fc7944 */ /* 0x000fea0003c00000 */
.L_x_42:
[----:B------:R-:W-:Y:S05]  /*21f0*/  BSYNC.RECONVERGENT B2 ;  /* 0x0000000000027941 */ /* 0x000fea0003800200 */
.L_x_41:
        /* <DEDUP_REMOVED lines=22> */
[----:B------:R-:W-:Y:S01]  /*2360*/  MOV R2, R34 ;  /* 0x0000002200027202 */ /* 0x000fe20000000f00 */
[----:B------:R-:W-:-:S07]  /*2370*/  IMAD.MOV.U32 R3, RZ, RZ, R35 ;  /* 0x000000ffff037224 */ /* 0x000fce00078e0023 */
.L_x_44:
[----:B------:R-:W-:Y:S05]  /*2380*/  BSYNC.RECONVERGENT B2 ;  /* 0x0000000000027941 */ /* 0x000fea0003800200 */
.L_x_43:
[----:B------:R-:W2:Y:S02]  /*2390*/  LDG.E.64 R8, desc[UR16][R16.64] ;  /* 0x0000001010087981 */ /* 0x000ea4000c1e1b00 */
[----:B--2---:R-:W-:-:S07]  /*23a0*/  DADD R8, R8, -R2 ;  /* 0x0000000008087229 */ /* 0x004fce0000000802 */
[----:B------:R0:W-:Y:S04]  /*23b0*/  STG.E.64 desc[UR16][R16.64], R8 ;  /* 0x0000000810007986 */ /* 0x0001e8000c101b10 */
.L_x_40:
[----:B------:R-:W-:Y:S05]  /*23c0*/  BSYNC.RECONVERGENT B1 ;  /* 0x0000000000017941 */ /* 0x000fea0003800200 */
.L_x_26:
[----:B------:R-:W5:Y:S01]  /*23d0*/  LDCU UR4, c[0x0][0x3a8] ;  /* 0x00007500ff0477ac */ /* 0x000f620008000800 */
[----:B------:R-:W-:-:S05]  /*23e0*/  IMAD.IADD R7, R4, 0x1, R7 ;  /* 0x0000000104077824 */ /* 0x000fca00078e0207 */
[----:B-----5:R-:W-:-:S13]  /*23f0*/  ISETP.GE.AND P0, PT, R7, UR4, PT ;  /* 0x0000000407007c0c */ /* 0x020fda000bf06270 */
[----:B------:R-:W-:Y:S05]  /*2400*/  @!P0 BRA `(.L_x_45) ;  /* 0xffffffdc00508947 */ /* 0x000fea000383ffff */
[----:B------:R-:W-:Y:S05]  /*2410*/  EXIT ;  /* 0x000000000000794d */ /* 0x000fea0003800000 */
        .weak           $__internal_0_$__cuda_sm20_div_rn_f64_full
        .type           $__internal_0_$__cuda_sm20_div_rn_f64_full,@function
        .size           $__internal_0_$__cuda_sm20_div_rn_f64_full,($__internal_1_$__cuda_sm20_dsqrt_rn_f64_mediumpath_v1 - $__internal_0_$__cuda_sm20_div_rn_f64_full)
$__internal_0_$__cuda_sm20_div_rn_f64_full:
[C---:B------:R-:W-:Y:S01]  /*2420*/  FSETP.GEU.AND P0, PT, |R29|.reuse, 1.469367938527859385e-39, PT ;  /* 0x001000001d00780b */ /* 0x040fe20003f0e200 */
[----:B------:R-:W-:Y:S01]  /*2430*/  IMAD.MOV.U32 R32, RZ, RZ, 0x1 ;  /* 0x00000001ff207424 */ /* 0x000fe200078e00ff */
[----:B------:R-:W-:Y:S01]  /*2440*/  LOP3.LUT R26, R29, 0x800fffff, RZ, 0xc0, !PT ;  /* 0x800fffff1d1a7812 */ /* 0x000fe200078ec0ff */
[----:B------:R-:W-:Y:S01]  /*2450*/  IMAD.MOV.U32 R36, RZ, RZ, 0x1ca00000 ;  /* 0x1ca00000ff247424 */ /* 0x000fe200078e00ff */
[C---:B------:R-:W-:Y:S01]  /*2460*/  FSETP.GEU.AND P2, PT, |R31|.reuse, 1.469367938527859385e-39, PT ;  /* 0x001000001f00780b */ /* 0x040fe20003f4e200 */
[----:B------:R-:W-:Y:S01]  /*2470*/  BSSY.RECONVERGENT B0, `(.L_x_46) ;  /* 0x0000053000007945 */ /* 0x000fe20003800200 */
[----:B------:R-:W-:Y:S02]  /*2480*/  LOP3.LUT R27, R26, 0x3ff00000, RZ, 0xfc, !PT ;  /* 0x3ff000001a1b7812 */ /* 0x000fe400078efcff */
[----:B------:R-:W-:Y:S02]  /*2490*/  MOV R26, R28 ;  /* 0x0000001c001a7202 */ /* 0x000fe40000000f00 */
[----:B------:R-:W-:-:S02]  /*24a0*/  LOP3.LUT R0, R31, 0x7ff00000, RZ, 0xc0, !PT ;  /* 0x7ff000001f007812 */ /* 0x000fc400078ec0ff */
[C---:B------:R-:W-:Y:S01]  /*24b0*/  LOP3.LUT R41, R29.reuse, 0x7ff00000, RZ, 0xc0, !PT ;  /* 0x7ff000001d297812 */ /* 0x040fe200078ec0ff */
[----:B------:R-:W-:Y:S02]  /*24c0*/  @!P0 DMUL R26, R28, 8.98846567431157953865e+307 ;  /* 0x7fe000001c1a8828 */ /* 0x000fe40000000000 */
[----:B------:R-:W-:Y:S01]  /*24d0*/  IMAD.MOV.U32 R40, RZ, RZ, R0 ;  /* 0x000000ffff287224 */ /* 0x000fe200078e0000 */
[C---:B------:R-:W-:Y:S02]  /*24e0*/  ISETP.GE.U32.AND P1, PT, R0.reuse, R41, PT ;  /* 0x000000290000720c */ /* 0x040fe40003f26070 */
[----:B------:R-:W-:Y:S01]  /*24f0*/  @!P2 LOP3.LUT R37, R29, 0x7ff00000, RZ, 0xc0, !PT ;  /* 0x7ff000001d25a812 */ /* 0x000fe200078ec0ff */
[----:B------:R-:W0:Y:S03]  /*2500*/  MUFU.RCP64H R33, R27 ;  /* 0x0000001b00217308 */ /* 0x000e260000001800 */
[----:B------:R-:W-:-:S02]  /*2510*/  @!P2 ISETP.GE.U32.AND P3, PT, R0, R37, PT ;  /* 0x000000250000a20c */ /* 0x000fc40003f66070 */
[----:B------:R-:W-:Y:S02]  /*2520*/  @!P0 LOP3.LUT R41, R27, 0x7ff00000, RZ, 0xc0, !PT ;  /* 0x7ff000001b298812 */ /* 0x000fe400078ec0ff */
[----:B------:R-:W-:-:S03]  /*2530*/  @!P2 SEL R37, R36, 0x63400000, !P3 ;  /* 0x634000002425a807 */ /* 0x000fc60005800000 */
[----:B------:R-:W-:Y:S01]  /*2540*/  VIADD R42, R41, 0xffffffff ;  /* 0xffffffff292a7836 */ /* 0x000fe20000000000 */
[----:B------:R-:W-:-:S04]  /*2550*/  @!P2 LOP3.LUT R37, R37, 0x80000000, R31, 0xf8, !PT ;  /* 0x800000002525a812 */ /* 0x000fc800078ef81f */
[----:B------:R-:W-:Y:S01]  /*2560*/  @!P2 LOP3.LUT R37, R37, 0x100000, RZ, 0xfc, !PT ;  /* 0x001000002525a812 */ /* 0x000fe200078efcff */
[----:B0-----:R-:W-:-:S08]  /*2570*/  DFMA R34, R32, -R26, 1 ;  /* 0x3ff000002022742b */ /* 0x001fd0000000081a */
[----:B------:R-:W-:-:S08]  /*2580*/  DFMA R34, R34, R34, R34 ;  /* 0x000000222222722b */ /* 0x000fd00000000022 */
[----:B------:R-:W-:Y:S01]  /*2590*/  DFMA R34, R32, R34, R32 ;  /* 0x000000222022722b */ /* 0x000fe20000000020 */
[----:B------:R-:W-:Y:S01]  /*25a0*/  SEL R33, R36, 0x63400000, !P1 ;  /* 0x6340000024217807 */ /* 0x000fe20004800000 */
[----:B------:R-:W-:Y:S01]  /*25b0*/  @!P2 IMAD.MOV.U32 R36, RZ, RZ, RZ ;  /* 0x000000ffff24a224 */ /* 0x000fe200078e00ff */
[----:B------:R-:W-:Y:S02]  /*25c0*/  MOV R32, R30 ;  /* 0x0000001e00207202 */ /* 0x000fe40000000f00 */
[----:B------:R-:W-:-:S03]  /*25d0*/  LOP3.LUT R33, R33, 0x800fffff, R31, 0xf8, !PT ;  /* 0x800fffff21217812 */ /* 0x000fc600078ef81f */
[----:B------:R-:W-:-:S03]  /*25e0*/  DFMA R38, R34, -R26, 1 ;  /* 0x3ff000002226742b */ /* 0x000fc6000000081a */
[----:B------:R-:W-:-:S05]  /*25f0*/  @!P2 DFMA R32, R32, 2, -R36 ;  /* 0x400000002020a82b */ /* 0x000fca0000000824 */
[----:B------:R-:W-:-:S05]  /*2600*/  DFMA R38, R34, R38, R34 ;  /* 0x000000262226722b */ /* 0x000fca0000000022 */
[----:B------:R-:W-:-:S03]  /*2610*/  @!P2 LOP3.LUT R40, R33, 0x7ff00000, RZ, 0xc0, !PT ;  /* 0x7ff000002128a812 */ /* 0x000fc600078ec0ff */
[----:B------:R-:W-:Y:S01]  /*2620*/  DMUL R34, R38, R32 ;  /* 0x0000002026227228 */ /* 0x000fe20000000000 */
[----:B------:R-:W-:-:S04]  /*2630*/  IADD3 R36, PT, PT, R40, -0x1, RZ ;  /* 0xffffffff28247810 */ /* 0x000fc80007ffe0ff */
[----:B------:R-:W-:-:S03]  /*2640*/  ISETP.GT.U32.AND P0, PT, R36, 0x7feffffe, PT ;  /* 0x7feffffe2400780c */ /* 0x000fc60003f04070 */
[----:B------:R-:W-:Y:S01]  /*2650*/  DFMA R36, R34, -R26, R32 ;  /* 0x8000001a2224722b */ /* 0x000fe20000000020 */
[----:B------:R-:W-:-:S07]  /*2660*/  ISETP.GT.U32.OR P0, PT, R42, 0x7feffffe, P0 ;  /* 0x7feffffe2a00780c */ /* 0x000fce0000704470 */
[----:B------:R-:W-:-:S06]  /*2670*/  DFMA R36, R38, R36, R34 ;  /* 0x000000242624722b */ /* 0x000fcc0000000022 */
[----:B------:R-:W-:Y:S05]  /*2680*/  @P0 BRA `(.L_x_47) ;  /* 0x0000000000700947 */ /* 0x000fea0003800000 */
[----:B------:R-:W-:Y:S01]  /*2690*/  LOP3.LUT R31, R29, 0x7ff00000, RZ, 0xc0, !PT ;  /* 0x7ff000001d1f7812 */ /* 0x000fe200078ec0ff */
[----:B------:R-:W-:-:S03]  /*26a0*/  IMAD.MOV.U32 R34, RZ, RZ, 0x1ca00000 ;  /* 0x1ca00000ff227424 */ /* 0x000fc600078e00ff */
[CC--:B------:R-:W-:Y:S02]  /*26b0*/  VIADDMNMX R30, R0.reuse, -R31.reuse, 0xb9600000, !PT ;  /* 0xb9600000001e7446 */ /* 0x0c0fe4000780091f */
[----:B------:R-:W-:Y:S02]  /*26c0*/  ISETP.GE.U32.AND P0, PT, R0, R31, PT ;  /* 0x0000001f0000720c */ /* 0x000fe40003f06070 */
[----:B------:R-:W-:Y:S01]  /*26d0*/  VIMNMX R0, PT, PT, R30, 0x46a00000, PT ;  /* 0x46a000001e007848 */ /* 0x000fe20003fe0100 */
[----:B------:R-:W-:Y:S01]  /*26e0*/  IMAD.MOV.U32 R30, RZ, RZ, RZ ;  /* 0x000000ffff1e7224 */ /* 0x000fe200078e00ff */
[----:B------:R-:W-:-:S04]  /*26f0*/  SEL R31, R34, 0x63400000, !P0 ;  /* 0x63400000221f7807 */ /* 0x000fc80004000000 */
[----:B------:R-:W-:-:S05]  /*2700*/  IADD3 R0, PT, PT, -R31, R0, RZ ;  /* 0x000000001f007210 */ /* 0x000fca0007ffe1ff */
[----:B------:R-:W-:-:S06]  /*2710*/  VIADD R31, R0, 0x7fe00000 ;  /* 0x7fe00000001f7836 */ /* 0x000fcc0000000000 */
[----:B------:R-:W-:-:S10]  /*2720*/  DMUL R34, R36, R30 ;  /* 0x0000001e24227228 */ /* 0x000fd40000000000 */
[----:B------:R-:W-:-:S13]  /*2730*/  FSETP.GTU.AND P0, PT, |R35|, 1.469367938527859385e-39, PT ;  /* 0x001000002300780b */ /* 0x000fda0003f0c200 */
[----:B------:R-:W-:Y:S05]  /*2740*/  @P0 BRA `(.L_x_48) ;  /* 0x0000000000940947 */ /* 0x000fea0003800000 */
[----:B------:R-:W-:Y:S01]  /*2750*/  DFMA R26, R36, -R26, R32 ;  /* 0x8000001a241a722b */ /* 0x000fe20000000020 */
[----:B------:R-:W-:-:S09]  /*2760*/  MOV R30, RZ ;  /* 0x000000ff001e7202 */ /* 0x000fd20000000f00 */
[C---:B------:R-:W-:Y:S02]  /*2770*/  FSETP.NEU.AND P0, PT, R27.reuse, RZ, PT ;  /* 0x000000ff1b00720b */ /* 0x040fe40003f0d000 */
[----:B------:R-:W-:-:S04]  /*2780*/  LOP3.LUT R29, R27, 0x80000000, R29, 0x48, !PT ;  /* 0x800000001b1d7812 */ /* 0x000fc800078e481d */
[----:B------:R-:W-:-:S07]  /*2790*/  LOP3.LUT R31, R29, R31, RZ, 0xfc, !PT ;  /* 0x0000001f1d1f7212 */ /* 0x000fce00078efcff */
[----:B------:R-:W-:Y:S05]  /*27a0*/  @!P0 BRA `(.L_x_48) ;  /* 0x00000000007c8947 */ /* 0x000fea0003800000 */
[----:B------:R-:W-:Y:S01]  /*27b0*/  IMAD.MOV R27, RZ, RZ, -R0 ;  /* 0x000000ffff1b7224 */ /* 0x000fe200078e0a00 */
[----:B------:R-:W-:Y:S01]  /*27c0*/  DMUL.RP R30, R36, R30 ;  /* 0x0000001e241e7228 */ /* 0x000fe20000008000 */
[----:B------:R-:W-:-:S06]  /*27d0*/  IMAD.MOV.U32 R26, RZ, RZ, RZ ;  /* 0x000000ffff1a7224 */ /* 0x000fcc00078e00ff */
[----:B------:R-:W-:-:S03]  /*27e0*/  DFMA R26, R34, -R26, R36 ;  /* 0x8000001a221a722b */ /* 0x000fc60000000024 */
[----:B------:R-:W-:-:S03]  /*27f0*/  LOP3.LUT R29, R31, R29, RZ, 0x3c, !PT ;  /* 0x0000001d1f1d7212 */ /* 0x000fc600078e3cff */
[----:B------:R-:W-:-:S04]  /*2800*/  IADD3 R26, PT, PT, -R0, -0x43300000, RZ ;  /* 0xbcd00000001a7810 */ /* 0x000fc80007ffe1ff */
[----:B------:R-:W-:-:S04]  /*2810*/  FSETP.NEU.AND P0, PT, |R27|, R26, PT ;  /* 0x0000001a1b00720b */ /* 0x000fc80003f0d200 */
[----:B------:R-:W-:Y:S02]  /*2820*/  FSEL R34, R30, R34, !P0 ;  /* 0x000000221e227208 */ /* 0x000fe40004000000 */
[----:B------:R-:W-:Y:S01]  /*2830*/  FSEL R35, R29, R35, !P0 ;  /* 0x000000231d237208 */ /* 0x000fe20004000000 */
[----:B------:R-:W-:Y:S06]  /*2840*/  BRA `(.L_x_48) ;  /* 0x0000000000547947 */ /* 0x000fec0003800000 */
.L_x_47:
[----:B------:R-:W-:-:S14]  /*2850*/  DSETP.NAN.AND P0, PT, R30, R30, PT ;  /* 0x0000001e1e00722a */ /* 0x000fdc0003f08000 */
[----:B------:R-:W-:Y:S05]  /*2860*/  @P0 BRA `(.L_x_49) ;  /* 0x0000000000440947 */ /* 0x000fea0003800000 */
[----:B------:R-:W-:-:S14]  /*2870*/  DSETP.NAN.AND P0, PT, R28, R28, PT ;  /* 0x0000001c1c00722a */ /* 0x000fdc0003f08000 */
[----:B------:R-:W-:Y:S05]  /*2880*/  @P0 BRA `(.L_x_50) ;  /* 0x0000000000300947 */ /* 0x000fea0003800000 */
[----:B------:R-:W-:Y:S01]  /*2890*/  ISETP.NE.AND P0, PT, R40, R41, PT ;  /* 0x000000292800720c */ /* 0x000fe20003f05270 */
[----:B------:R-:W-:Y:S01]  /*28a0*/  IMAD.MOV.U32 R35, RZ, RZ, -0x80000 ;  /* 0xfff80000ff237424 */ /* 0x000fe200078e00ff */
[----:B------:R-:W-:-:S11]  /*28b0*/  MOV R34, 0x0 ;  /* 0x0000000000227802 */ /* 0x000fd60000000f00 */
[----:B------:R-:W-:Y:S05]  /*28c0*/  @!P0 BRA `(.L_x_48) ;  /* 0x0000000000348947 */ /* 0x000fea0003800000 */
[----:B------:R-:W-:Y:S02]  /*28d0*/  ISETP.NE.AND P0, PT, R40, 0x7ff00000, PT ;  /* 0x7ff000002800780c */ /* 0x000fe40003f05270 */
[----:B------:R-:W-:Y:S02]  /*28e0*/  LOP3.LUT R35, R31, 0x80000000, R29, 0x48, !PT ;  /* 0x800000001f237812 */ /* 0x000fe400078e481d */
[----:B------:R-:W-:-:S13]  /*28f0*/  ISETP.EQ.OR P0, PT, R41, RZ, !P0 ;  /* 0x000000ff2900720c */ /* 0x000fda0004702670 */
[----:B------:R-:W-:Y:S01]  /*2900*/  @P0 LOP3.LUT R0, R35, 0x7ff00000, RZ, 0xfc, !PT ;  /* 0x7ff0000023000812 */ /* 0x000fe200078efcff */
[----:B------:R-:W-:Y:S01]  /*2910*/  @!P0 IMAD.MOV.U32 R34, RZ, RZ, RZ ;  /* 0x000000ffff228224 */ /* 0x000fe200078e00ff */
[----:B------:R-:W-:-:S03]  /*2920*/  @P0 MOV R34, RZ ;  /* 0x000000ff00220202 */ /* 0x000fc60000000f00 */
[----:B------:R-:W-:Y:S01]  /*2930*/  @P0 IMAD.MOV.U32 R35, RZ, RZ, R0 ;  /* 0x000000ffff230224 */ /* 0x000fe200078e0000 */
[----:B------:R-:W-:Y:S06]  /*2940*/  BRA `(.L_x_48) ;  /* 0x0000000000147947 */ /* 0x000fec0003800000 */
.L_x_50:
[----:B------:R-:W-:Y:S01]  /*2950*/  LOP3.LUT R35, R29, 0x80000, RZ, 0xfc, !PT ;  /* 0x000800001d237812 */ /* 0x000fe200078efcff */
[----:B------:R-:W-:Y:S01]  /*2960*/  IMAD.MOV.U32 R34, RZ, RZ, R28 ;  /* 0x000000ffff227224 */ /* 0x000fe200078e001c */
[----:B------:R-:W-:Y:S06]  /*2970*/  BRA `(.L_x_48) ;  /* 0x0000000000087947 */ /* 0x000fec0003800000 */
.L_x_49:
[----:B------:R-:W-:Y:S02]  /*2980*/  LOP3.LUT R35, R31, 0x80000, RZ, 0xfc, !PT ;  /* 0x000800001f237812 */ /* 0x000fe400078efcff */
[----:B------:R-:W-:-:S07]  /*2990*/  MOV R34, R30 ;  /* 0x0000001e00227202 */ /* 0x000fce0000000f00 */
.L_x_48:
[----:B------:R-:W-:Y:S05]  /*29a0*/  BSYNC.RECONVERGENT B0 ;  /* 0x0000000000007941 */ /* 0x000fea0003800200 */
.L_x_46:
[----:B------:R-:W-:Y:S02]  /*29b0*/  IMAD.MOV.U32 R26, RZ, RZ, R6 ;  /* 0x000000ffff1a7224 */ /* 0x000fe400078e0006 */
[----:B------:R-:W-:-:S04]  /*29c0*/  IMAD.MOV.U32 R27, RZ, RZ, 0x0 ;  /* 0x00000000ff1b7424 */ /* 0x000fc800078e00ff */
[----:B------:R-:W-:Y:S05]  /*29d0*/  RET.REL.NODEC R26 `(_Z15grav_pot_kernelPdS_S_S_S_i) ;  /* 0xffffffd41a887950 */ /* 0x000fea0003c3ffff */
        .weak           $__internal_1_$__cuda_sm20_dsqrt_rn_f64_mediumpath_v1
        .type           $__internal_1_$__cuda_sm20_dsqrt_rn_f64_mediumpath_v1,@function
        .size           $__internal_1_$__cuda_sm20_dsqrt_rn_f64_mediumpath_v1,(.L_x_57 - $__internal_1_$__cuda_sm20_dsqrt_rn_f64_mediumpath_v1)
$__internal_1_$__cuda_sm20_dsqrt_rn_f64_mediumpath_v1:
[----:B------:R-:W-:Y:S01]  /*29e0*/  ISETP.GE.U32.AND P0, PT, R34, -0x3400000, PT ;  /* 0xfcc000002200780c */ /* 0x000fe20003f06070 */
[----:B------:R-:W-:Y:S01]  /*29f0*/  BSSY.RECONVERGENT B0, `(.L_x_51) ;  /* 0x0000026000007945 */ /* 0x000fe20003800200 */
[----:B------:R-:W-:Y:S01]  /*2a00*/  MOV R32, R6 ;  /* 0x0000000600207202 */ /* 0x000fe20000000f00 */
[----:B------:R-:W-:Y:S02]  /*2a10*/  IMAD.MOV.U32 R34, RZ, RZ, R0 ;  /* 0x000000ffff227224 */ /* 0x000fe400078e0000 */
[----:B------:R-:W-:-:S08]  /*2a20*/  IMAD.MOV.U32 R35, RZ, RZ, R31 ;  /* 0x000000ffff237224 */ /* 0x000fd000078e001f */
[----:B------:R-:W-:Y:S05]  /*2a30*/  @!P0 BRA `(.L_x_52) ;  /* 0x0000000000208947 */ /* 0x000fea0003800000 */
[----:B------:R-:W-:-:S10]  /*2a40*/  DFMA.RM R26, R26, R32, R34 ;  /* 0x000000201a1a722b */ /* 0x000fd40000004022 */
[----:B------:R-:W-:-:S04]  /*2a50*/  IADD3 R32, P0, PT, R26, 0x1, RZ ;  /* 0x000000011a207810 */ /* 0x000fc80007f1e0ff */
[----:B------:R-:W-:-:S06]  /*2a60*/  IADD3.X R33, PT, PT, RZ, R27, RZ, P0, !PT ;  /* 0x0000001bff217210 */ /* 0x000fcc00007fe4ff */
[----:B------:R-:W-:-:S08]  /*2a70*/  DFMA.RP R28, -R26, R32, R28 ;  /* 0x000000201a1c722b */ /* 0x000fd0000000811c */
[----:B------:R-:W-:-:S06]  /*2a80*/  DSETP.GT.AND P0, PT, R28, RZ, PT ;  /* 0x000000ff1c00722a */ /* 0x000fcc0003f04000 */
[----:B------:R-:W-:Y:S02]  /*2a90*/  FSEL R26, R32, R26, P0 ;  /* 0x0000001a201a7208 */ /* 0x000fe40000000000 */
[----:B------:R-:W-:Y:S01]  /*2aa0*/  FSEL R27, R33, R27, P0 ;  /* 0x0000001b211b7208 */ /* 0x000fe20000000000 */
[----:B------:R-:W-:Y:S06]  /*2ab0*/  BRA `(.L_x_53) ;  /* 0x0000000000647947 */ /* 0x000fec0003800000 */
.L_x_52:
[----:B------:R-:W-:-:S14]  /*2ac0*/  DSETP.NE.AND P0, PT, R28, RZ, PT ;  /* 0x000000ff1c00722a */ /* 0x000fdc0003f05000 */
[----:B------:R-:W-:Y:S05]  /*2ad0*/  @!P0 BRA `(.L_x_54) ;  /* 0x0000000000588947 */ /* 0x000fea0003800000 */
[----:B------:R-:W-:-:S13]  /*2ae0*/  ISETP.GE.AND P0, PT, R29, RZ, PT ;  /* 0x000000ff1d00720c */ /* 0x000fda0003f06270 */
[----:B------:R-:W-:Y:S02]  /*2af0*/  @!P0 IMAD.MOV.U32 R26, RZ, RZ, 0x0 ;  /* 0x00000000ff1a8424 */ /* 0x000fe400078e00ff */
[----:B------:R-:W-:Y:S01]  /*2b00*/  @!P0 IMAD.MOV.U32 R27, RZ, RZ, -0x80000 ;  /* 0xfff80000ff1b8424 */ /* 0x000fe200078e00ff */
[----:B------:R-:W-:Y:S06]  /*2b10*/  @!P0 BRA `(.L_x_53) ;  /* 0x00000000004c8947 */ /* 0x000fec0003800000 */
[----:B------:R-:W-:-:S13]  /*2b20*/  ISETP.GT.AND P0, PT, R29, 0x7fefffff, PT ;  /* 0x7fefffff1d00780c */ /* 0x000fda0003f04270 */
[----:B------:R-:W-:Y:S05]  /*2b30*/  @P0 BRA `(.L_x_54) ;  /* 0x0000000000400947 */ /* 0x000fea0003800000 */
[----:B------:R-:W-:Y:S01]  /*2b40*/  DMUL R28, R28, 8.11296384146066816958e+31 ;  /* 0x469000001c1c7828 */ /* 0x000fe20000000000 */
[----:B------:R-:W-:Y:S01]  /*2b50*/  MOV R26, RZ ;  /* 0x000000ff001a7202 */ /* 0x000fe20000000f00 */
[----:B------:R-:W-:Y:S02]  /*2b60*/  IMAD.MOV.U32 R34, RZ, RZ, 0x0 ;  /* 0x00000000ff227424 */ /* 0x000fe400078e00ff */
[----:B------:R-:W-:Y:S02]  /*2b70*/  IMAD.MOV.U32 R35, RZ, RZ, 0x3fd80000 ;  /* 0x3fd80000ff237424 */ /* 0x000fe400078e00ff */
[----:B------:R-:W0:Y:S02]  /*2b80*/  MUFU.RSQ64H R27, R29 ;  /* 0x0000001d001b7308 */ /* 0x000e240000001c00 */
[----:B0-----:R-:W-:-:S08]  /*2b90*/  DMUL R32, R26, R26 ;  /* 0x0000001a1a207228 */ /* 0x001fd00000000000 */
[----:B------:R-:W-:-:S08]  /*2ba0*/  DFMA R32, R28, -R32, 1 ;  /* 0x3ff000001c20742b */ /* 0x000fd00000000820 */
[----:B------:R-:W-:Y:S02]  /*2bb0*/  DFMA R34, R32, R34, 0.5 ;  /* 0x3fe000002022742b */ /* 0x000fe40000000022 */
[----:B------:R-:W-:-:S08]  /*2bc0*/  DMUL R32, R26, R32 ;  /* 0x000000201a207228 */ /* 0x000fd00000000000 */
[----:B------:R-:W-:-:S08]  /*2bd0*/  DFMA R32, R34, R32, R26 ;  /* 0x000000202220722b */ /* 0x000fd0000000001a */
[----:B------:R-:W-:Y:S02]  /*2be0*/  DMUL R26, R28, R32 ;  /* 0x000000201c1a7228 */ /* 0x000fe40000000000 */
[----:B------:R-:W-:-:S06]  /*2bf0*/  IADD3 R33, PT, PT, R33, -0x100000, RZ ;  /* 0xfff0000021217810 */ /* 0x000fcc0007ffe0ff */
[----:B------:R-:W-:-:S08]  /*2c00*/  DFMA R34, R26, -R26, R28 ;  /* 0x8000001a1a22722b */ /* 0x000fd0000000001c */
[----:B------:R-:W-:-:S10]  /*2c10*/  DFMA R26, R32, R34, R26 ;  /* 0x00000022201a722b */ /* 0x000fd4000000001a */
[----:B------:R-:W-:Y:S01]  /*2c20*/  VIADD R27, R27, 0xfcb00000 ;  /* 0xfcb000001b1b7836 */ /* 0x000fe20000000000 */
[----:B------:R-:W-:Y:S06]  /*2c30*/  BRA `(.L_x_53) ;  /* 0x0000000000047947 */ /* 0x000fec0003800000 */
.L_x_54:
[----:B------:R-:W-:-:S11]  /*2c40*/  DADD R26, R28, R28 ;  /* 0x000000001c1a7229 */ /* 0x000fd6000000001c */
.L_x_53:
[----:B------:R-:W-:Y:S05]  /*2c50*/  BSYNC.RECONVERGENT B0 ;  /* 0x0000000000007941 */ /* 0x000fea0003800200 */
.L_x_51:
[----:B------:R-:W-:Y:S01]  /*2c60*/  IMAD.MOV.U32 R31, RZ, RZ, 0x0 ;  /* 0x00000000ff1f7424 */ /* 0x000fe200078e00ff */
[----:B------:R-:W-:Y:S01]  /*2c70*/  MOV R29, R27 ;  /* 0x0000001b001d7202 */ /* 0x000fe20000000f00 */
[----:B------:R-:W-:Y:S02]  /*2c80*/  IMAD.MOV.U32 R28, RZ, RZ, R26 ;  /* 0x000000ffff1c7224 */ /* 0x000fe400078e001a */
[----:B------:R-:W-:Y:S05]  /*2c90*/  RET.REL.NODEC R30 `(_Z15grav_pot_kernelPdS_S_S_S_i) ;  /* 0xffffffd01ed87950 */ /* 0x000fea0003c3ffff */
.L_x_55:
[----:B------:R-:W-:-:S00]  /*2ca0*/  BRA `(.L_x_55) ;  /* 0xfffffffc00fc7947 */ /* 0x000fc0000383ffff */
[----:B------:R-:W-:-:S00]  /*2cb0*/  NOP ;  /* 0x0000000000007918 */ /* 0x000fc00000000000 */
        /* <DEDUP_REMOVED lines=12> */
.L_x_57:


//--------------------- .nv.shared.reserved.0     --------------------------
	.section	.nv.shared.reserved.0,"aw",@nobits
	.weak		__nv_reservedSMEM_offset_0_alias
	.size		__nv_reservedSMEM_offset_0_alias, 0, 64
	.other		__nv_reservedSMEM_offset_0_alias,@"STO_CUDA_RESERVED_SHARED STV_DEFAULT"
__nv_reservedSMEM_offset_0_alias:
	.zero		0
	.zero		64


//--------------------- .nv.constant0._Z15grav_pot_kernelPdS_S_S_S_i --------------------------
	.section	.nv.constant0._Z15grav_pot_kernelPdS_S_S_S_i,"a",@progbits
	.sectionflags	@""
	.align	4
.nv.constant0._Z15grav_pot_kernelPdS_S_S_S_i:
	.zero		940


//--------------------- SYMBOLS --------------------------

	.type		.nv.reservedSmem.offset0,@object
	.size		.nv.reservedSmem.offset0,0x4
